	.target	sm_90a

	.elftype	@"ET_EXEC"


//--------------------- .note.nv.tkinfo           --------------------------
	.section	.note.nv.tkinfo,"",@"SHT_NOTE"
	.sectionflags	@"SHF_NOTE_NV_TKINFO"
	.tkinfo
        /*0018*/ 	.word	0x00000002
        /*0030*/ 	.string	""
        /*0030*/ 	.string	"ptxas"
        /*0030*/ 	.string	"Cuda compilation tools, release 13.0, V13.0.88"
        /*0030*/ 	.string	"Build cuda_13.0.r13.0/compiler.36424714_0"
        /*0030*/ 	.string	"-v  -suppress-debug-info  -lineinfo  -arch sm_90a "



//--------------------- .note.nv.cuinfo           --------------------------
	.section	.note.nv.cuinfo,"",@"SHT_NOTE"
	.sectionflags	@"SHF_NOTE_NV_CUINFO"
        /*0018*/ 	.short	0x0002
        /*001a*/ 	.short	0x005a
        /*001c*/ 	.short	0x0082
	.zero		2


//--------------------- .nv.info                  --------------------------
	.section	.nv.info,"",@"SHT_CUDA_INFO"
	.align	4


	//----- nvinfo : EIATTR_REGCOUNT
	.align		4
        /*0000*/ 	.byte	0x04, 0x2f
        /*0002*/ 	.short	(.L_1 - .L_0)
	.align		4
.L_0:
        /*0004*/ 	.word	index@(gluon_wgmma)
        /*0008*/ 	.word	0x0000005a


	//----- nvinfo : EIATTR_FRAME_SIZE
	.align		4
.L_1:
        /*000c*/ 	.byte	0x04, 0x11
        /*000e*/ 	.short	(.L_3 - .L_2)
	.align		4
.L_2:
        /*0010*/ 	.word	index@(gluon_wgmma)
        /*0014*/ 	.word	0x00000000


	//----- nvinfo : EIATTR_MIN_STACK_SIZE
	.align		4
.L_3:
        /*0018*/ 	.byte	0x04, 0x12
        /*001a*/ 	.short	(.L_5 - .L_4)
	.align		4
.L_4:
        /*001c*/ 	.word	index@(gluon_wgmma)
        /*0020*/ 	.word	0x00000000
.L_5:


//--------------------- .nv.compat                --------------------------
	.section	.nv.compat,"",@"SHT_CUDA_COMPAT_INFO"
	.align	4
        /*0000*/ 	.byte	0x02, 0x09, 0x01, 0x00, 0x02, 0x02, 0x04, 0x00, 0x02, 0x05, 0x05, 0x00, 0x03, 0x07, 0x01, 0x01
        /*0010*/ 	.byte	0x02, 0x03, 0x03, 0x00, 0x02, 0x06, 0x01, 0x00, 0x04, 0x0b, 0x08, 0x00, 0x00, 0x00, 0x00, 0x00
        /*0020*/ 	.byte	0x00, 0x00, 0x00, 0x00


//--------------------- .nv.info.gluon_wgmma      --------------------------
	.section	.nv.info.gluon_wgmma,"",@"SHT_CUDA_INFO"
	.sectionflags	@""
	.align	4


	//----- nvinfo : EIATTR_CUDA_API_VERSION
	.align		4
        /*0000*/ 	.byte	0x04, 0x37
        /*0002*/ 	.short	(.L_7 - .L_6)
.L_6:
        /*0004*/ 	.word	0x00000082


	//----- nvinfo : EIATTR_KPARAM_INFO
	.align		4
.L_7:
        /*0008*/ 	.byte	0x04, 0x17
        /*000a*/ 	.short	(.L_9 - .L_8)
.L_8:
        /*000c*/ 	.word	0x00000000
        /*0010*/ 	.short	0x000a
        /*0012*/ 	.short	0x0048
        /*0014*/ 	.byte	0x00, 0xf4, 0x21, 0x00


	//----- nvinfo : EIATTR_KPARAM_INFO
	.align		4
.L_9:
        /*0018*/ 	.byte	0x04, 0x17
        /*001a*/ 	.short	(.L_11 - .L_10)
.L_10:
        /*001c*/ 	.word	0x00000000
        /*0020*/ 	.short	0x0009
        /*0022*/ 	.short	0x0040
        /*0024*/ 	.byte	0x00, 0xf4, 0x21, 0x00


	//----- nvinfo : EIATTR_KPARAM_INFO
	.align		4
.L_11:
        /*0028*/ 	.byte	0x04, 0x17
        /*002a*/ 	.short	(.L_13 - .L_12)
.L_12:
        /*002c*/ 	.word	0x00000000
        /*0030*/ 	.short	0x0008
        /*0032*/ 	.short	0x0038
        /*0034*/ 	.byte	0x00, 0xf0, 0x21, 0x00


	//----- nvinfo : EIATTR_KPARAM_INFO
	.align		4
.L_13:
        /*0038*/ 	.byte	0x04, 0x17
        /*003a*/ 	.short	(.L_15 - .L_14)
.L_14:
        /*003c*/ 	.word	0x00000000
        /*0040*/ 	.short	0x0007
        /*0042*/ 	.short	0x0030
        /*0044*/ 	.byte	0x00, 0xf0, 0x21, 0x00


	//----- nvinfo : EIATTR_KPARAM_INFO
	.align		4
.L_15:
        /*0048*/ 	.byte	0x04, 0x17
        /*004a*/ 	.short	(.L_17 - .L_16)
.L_16:
        /*004c*/ 	.word	0x00000000
        /*0050*/ 	.short	0x0006
        /*0052*/ 	.short	0x0028
        /*0054*/ 	.byte	0x00, 0xf0, 0x21, 0x00


	//----- nvinfo : EIATTR_KPARAM_INFO
	.align		4
.L_17:
        /*0058*/ 	.byte	0x04, 0x17
        /*005a*/ 	.short	(.L_19 - .L_18)
.L_18:
        /*005c*/ 	.word	0x00000000
        /*0060*/ 	.short	0x0005
        /*0062*/ 	.short	0x0020
        /*0064*/ 	.byte	0x00, 0xf0, 0x11, 0x00


	//----- nvinfo : EIATTR_KPARAM_INFO
	.align		4
.L_19:
        /*0068*/ 	.byte	0x04, 0x17
        /*006a*/ 	.short	(.L_21 - .L_20)
.L_20:
        /*006c*/ 	.word	0x00000000
        /*0070*/ 	.short	0x0004
        /*0072*/ 	.short	0x001c
        /*0074*/ 	.byte	0x00, 0xf0, 0x11, 0x00


	//----- nvinfo : EIATTR_KPARAM_INFO
	.align		4
.L_21:
        /*0078*/ 	.byte	0x04, 0x17
        /*007a*/ 	.short	(.L_23 - .L_22)
.L_22:
        /*007c*/ 	.word	0x00000000
        /*0080*/ 	.short	0x0003
        /*0082*/ 	.short	0x0018
        /*0084*/ 	.byte	0x00, 0xf0, 0x11, 0x00


	//----- nvinfo : EIATTR_KPARAM_INFO
	.align		4
.L_23:
        /*0088*/ 	.byte	0x04, 0x17
        /*008a*/ 	.short	(.L_25 - .L_24)
.L_24:
        /*008c*/ 	.word	0x00000000
        /*0090*/ 	.short	0x0002
        /*0092*/ 	.short	0x0010
        /*0094*/ 	.byte	0x00, 0xf4, 0x21, 0x00


	//----- nvinfo : EIATTR_KPARAM_INFO
	.align		4
.L_25:
        /*0098*/ 	.byte	0x04, 0x17
        /*009a*/ 	.short	(.L_27 - .L_26)
.L_26:
        /*009c*/ 	.word	0x00000000
        /*00a0*/ 	.short	0x0001
        /*00a2*/ 	.short	0x0008
        /*00a4*/ 	.byte	0x00, 0xf4, 0x21, 0x00


	//----- nvinfo : EIATTR_KPARAM_INFO
	.align		4
.L_27:
        /*00a8*/ 	.byte	0x04, 0x17
        /*00aa*/ 	.short	(.L_29 - .L_28)
.L_28:
        /*00ac*/ 	.word	0x00000000
        /*00b0*/ 	.short	0x0000
        /*00b2*/ 	.short	0x0000
        /*00b4*/ 	.byte	0x00, 0xf4, 0x21, 0x00


	//----- nvinfo : EIATTR_SPARSE_MMA_MASK
	.align		4
.L_29:
        /*00b8*/ 	.byte	0x03, 0x50
        /*00ba*/ 	.short	0x0000


	//----- nvinfo : EIATTR_MAXREG_COUNT
	.align		4
        /*00bc*/ 	.byte	0x03, 0x1b
        /*00be*/ 	.short	0x00ff


	//----- nvinfo : EIATTR_NUM_BARRIERS
	.align		4
        /*00c0*/ 	.byte	0x02, 0x4c
        /*00c2*/ 	.byte	0x01
	.zero		1


	//----- nvinfo : EIATTR_MERCURY_ISA_VERSION
	.align		4
        /*00c4*/ 	.byte	0x03, 0x5f
        /*00c6*/ 	.short	0x0101


	//----- nvinfo : EIATTR_INT_WARP_WIDE_INSTR_OFFSETS
	.align		4
        /*00c8*/ 	.byte	0x04, 0x31
        /*00ca*/ 	.short	(.L_31 - .L_30)


	//   ....[0]....
.L_30:
        /*00cc*/ 	.word	0x00001300


	//   ....[1]....
        /*00d0*/ 	.word	0x00001320


	//   ....[2]....
        /*00d4*/ 	.word	0x00001330


	//   ....[3]....
        /*00d8*/ 	.word	0x00001410


	//   ....[4]....
        /*00dc*/ 	.word	0x00001910


	//   ....[5]....
        /*00e0*/ 	.word	0x00001920


	//   ....[6]....
        /*00e4*/ 	.word	0x000019d0


	//   ....[7]....
        /*00e8*/ 	.word	0x000019e0


	//   ....[8]....
        /*00ec*/ 	.word	0x000021b0


	//   ....[9]....
        /*00f0*/ 	.word	0x000021c0


	//----- nvinfo : EIATTR_COOP_GROUP_MASK_REGIDS
	.align		4
.L_31:
        /*00f4*/ 	.byte	0x04, 0x29
        /*00f6*/ 	.short	(.L_33 - .L_32)


	//   ....[0]....
.L_32:
        /*00f8*/ 	.word	0xffffffff


	//   ....[1]....
        /*00fc*/ 	.word	0xffffffff


	//   ....[2]....
        /*0100*/ 	.word	0xffffffff


	//----- nvinfo : EIATTR_COOP_GROUP_INSTR_OFFSETS
	.align		4
.L_33:
        /*0104*/ 	.byte	0x04, 0x28
        /*0106*/ 	.short	(.L_35 - .L_34)


	//   ....[0]....
.L_34:
        /*0108*/ 	.word	0x00000150


	//   ....[1]....
        /*010c*/ 	.word	0x00000720


	//   ....[2]....
        /*0110*/ 	.word	0x00000cd0


	//----- nvinfo : EIATTR_MBARRIER_INSTR_OFFSETS
	.align		4
.L_35:
        /*0114*/ 	.byte	0x04, 0x39
        /*0116*/ 	.short	(.L_37 - .L_36)


	//   ....[0]....
.L_36:
        /*0118*/ 	.word	0x00001490
        /*011c*/ 	.word	0x000000ff
        /*0120*/ 	.word	0x0003c000
        /*0124*/ 	.short	0x0100
        /*0126*/ 	.byte	0x07
	.zero		1


	//   ....[1]....
        /*0128*/ 	.word	0x000015e0
        /*012c*/ 	.word	0x000000ff
        /*0130*/ 	.word	0x0003c008
        /*0134*/ 	.short	0x0100
        /*0136*/ 	.byte	0x07
	.zero		1


	//   ....[2]....
        /*0138*/ 	.word	0x00001610
        /*013c*/ 	.word	0x000000ff
        /*0140*/ 	.word	0x0003c010
        /*0144*/ 	.short	0x0100
        /*0146*/ 	.byte	0x07
	.zero		1


	//   ....[3]....
        /*0148*/ 	.word	0x00001a80
        /*014c*/ 	.word	0x000000ff
        /*0150*/ 	.word	0x0003c000
        /*0154*/ 	.short	0x010a
        /*0156*/ 	.byte	0x1d
	.zero		1


	//   ....[4]....
        /*0158*/ 	.word	0x00001ed0
        /*015c*/ 	.word	0x000000ff
        /*0160*/ 	.word	0x0003c000
        /*0164*/ 	.short	0x0108
        /*0166*/ 	.byte	0x07
	.zero		1


	//   ....[5]....
        /*0168*/ 	.word	0x00001ff0
        /*016c*/ 	.word	0x000000ff
        /*0170*/ 	.word	0x0003c008
        /*0174*/ 	.short	0x0108
        /*0176*/ 	.byte	0x07
	.zero		1


	//   ....[6]....
        /*0178*/ 	.word	0x000020d0
        /*017c*/ 	.word	0x000000ff
        /*0180*/ 	.word	0x0003c010
        /*0184*/ 	.short	0x0108
        /*0186*/ 	.byte	0x07
	.zero		1


	//   ....[7]....
        /*0188*/ 	.word	0x00002280
        /*018c*/ 	.word	0x000000ff
        /*0190*/ 	.word	0x0003c000
        /*0194*/ 	.short	0x010a
        /*0196*/ 	.byte	0x1d
	.zero		1


	//----- nvinfo : EIATTR_NUM_MBARRIERS
	.align		4
.L_37:
        /*0198*/ 	.byte	0x03, 0x38
        /*019a*/ 	.short	0x0003


	//----- nvinfo : EIATTR_EXIT_INSTR_OFFSETS
	.align		4
        /*019c*/ 	.byte	0x04, 0x1c
        /*019e*/ 	.short	(.L_39 - .L_38)


	//   ....[0]....
.L_38:
        /*01a0*/ 	.word	0x00002270


	//----- nvinfo : EIATTR_REQNTID
	.align		4
.L_39:
        /*01a4*/ 	.byte	0x04, 0x10
        /*01a6*/ 	.short	(.L_41 - .L_40)
.L_40:
        /*01a8*/ 	.word	0x00000100
        /*01ac*/ 	.word	0x00000001
        /*01b0*/ 	.word	0x00000001


	//----- nvinfo : EIATTR_CRS_STACK_SIZE
	.align		4
.L_41:
        /*01b4*/ 	.byte	0x04, 0x1e
        /*01b6*/ 	.short	(.L_43 - .L_42)
.L_42:
        /*01b8*/ 	.word	0x00000000


	//----- nvinfo : EIATTR_CBANK_PARAM_SIZE
	.align		4
.L_43:
        /*01bc*/ 	.byte	0x03, 0x19
        /*01be*/ 	.short	0x0050


	//----- nvinfo : EIATTR_PARAM_CBANK
	.align		4
        /*01c0*/ 	.byte	0x04, 0x0a
        /*01c2*/ 	.short	(.L_45 - .L_44)
	.align		4
.L_44:
        /*01c4*/ 	.word	index@(.nv.constant0.gluon_wgmma)
        /*01c8*/ 	.short	0x0210
        /*01ca*/ 	.short	0x0050


	//----- nvinfo : EIATTR_SW_WAR
	.align		4
.L_45:
        /*01cc*/ 	.byte	0x04, 0x36
        /*01ce*/ 	.short	(.L_47 - .L_46)
.L_46:
        /*01d0*/ 	.word	0x00000008
.L_47:


//--------------------- .nv.callgraph             --------------------------
	.section	.nv.callgraph,"",@"SHT_CUDA_CALLGRAPH"
	.align	4
	.sectionentsize	8
	.align		4
        /*0000*/ 	.word	0x00000000
	.align		4
        /*0004*/ 	.word	0xffffffff
	.align		4
        /*0008*/ 	.word	0x00000000
	.align		4
        /*000c*/ 	.word	0xfffffffe
	.align		4
        /*0010*/ 	.word	0x00000000
	.align		4
        /*0014*/ 	.word	0xfffffffd
	.align		4
        /*0018*/ 	.word	0x00000000
	.align		4
        /*001c*/ 	.word	0xfffffffc


//--------------------- .text.gluon_wgmma         --------------------------
	.section	.text.gluon_wgmma,"ax",@progbits
	.align	128
        .global         gluon_wgmma
        .type           gluon_wgmma,@function
        .size           gluon_wgmma,(.L_x_52 - gluon_wgmma)
        .other          gluon_wgmma,@"STO_CUDA_ENTRY STV_DEFAULT"
gluon_wgmma:
.text.gluon_wgmma:
[----:B------:R-:W-:Y:S01]  /*0000*/  LDC R1, c[0x0][0x28] ;  /* 0x00000a00ff017b82 */ /* 0x000fe20000000800 */
[----:B------:R-:W1:Y:S07]  /*0010*/  S2R R0, SR_TID.X ;  /* 0x0000000000007919 */ /* 0x000e6e0000002100 */
[----:B------:R-:W2:Y:S01]  /*0020*/  S2UR UR4, SR_CgaCtaId ;  /* 0x00000000000479c3 */ /* 0x000ea20000008800 */
[----:B------:R-:W-:Y:S01]  /*0030*/  UMOV UR7, 0x400 ;  /* 0x0000040000077882 */ /* 0x000fe20000000000 */
[----:B------:R-:W-:Y:S01]  /*0040*/  ULDC UR6, c[0x0][0xc] ;  /* 0x0000030000067ab9 */ /* 0x000fe20000000800 */
[----:B------:R-:W-:Y:S01]  /*0050*/  ULDC.64 UR20, c[0x0][0x250] ;  /* 0x0000940000147ab9 */ /* 0x000fe20000000a00 */
[----:B------:R-:W-:Y:S04]  /*0060*/  BSSY B0, `(.L_x_0) ;  /* 0x000001e000007945 */ /* 0x000fe80003800000 */
[----:B------:R-:W3:Y:S08]  /*0070*/  LDC R4, c[0x0][0x228] ;  /* 0x00008a00ff047b82 */ /* 0x000ef00000000800 */
[----:B------:R-:W4:Y:S08]  /*0080*/  LDC R15, c[0x0][0x230] ;  /* 0x00008c00ff0f7b82 */ /* 0x000f300000000800 */
[----:B------:R-:W-:Y:S01]  /*0090*/  S2UR UR32, SR_CTAID.Y ;  /* 0x00000000002079c3 */ /* 0x000fe20000002600 */
[----:B--2---:R-:W-:-:S03]  /*00a0*/  ULEA UR7, UR4, UR7, 0x18 ;  /* 0x0000000704077291 */ /* 0x004fc6000f8ec03f */
[----:B------:R-:W-:Y:S01]  /*00b0*/  ULDC UR4, c[0x0][0x10] ;  /* 0x0000040000047ab9 */ /* 0x000fe20000000800 */
[----:B-1----:R-:W-:-:S03]  /*00c0*/  LOP3.LUT R6, R0, 0xff, RZ, 0xc0, !PT ;  /* 0x000000ff00067812 */ /* 0x002fc600078ec0ff */
[----:B------:R-:W1:Y:S01]  /*00d0*/  S2UR UR5, SR_CTAID.Z ;  /* 0x00000000000579c3 */ /* 0x000e620000002700 */
[----:B---3--:R-:W-:Y:S01]  /*00e0*/  VIADD R4, R4, 0xffffffff ;  /* 0xffffffff04047836 */ /* 0x008fe20000000000 */
[C---:B------:R-:W-:Y:S02]  /*00f0*/  ISETP.GE.U32.AND P0, PT, R6.reuse, 0x20, PT ;  /* 0x000000200600780c */ /* 0x040fe40003f06070 */
[C---:B------:R-:W-:Y:S02]  /*0100*/  ISETP.NE.U32.AND P2, PT, R6.reuse, RZ, PT ;  /* 0x000000ff0600720c */ /* 0x040fe40003f45070 */
[----:B------:R-:W-:Y:S02]  /*0110*/  LEA R14, R6, UR7, 0x2 ;  /* 0x00000007060e7c11 */ /* 0x000fe4000f8e10ff */
[----:B------:R-:W2:Y:S01]  /*0120*/  S2UR UR33, SR_CTAID.X ;  /* 0x00000000002179c3 */ /* 0x000ea20000002500 */
[----:B----4-:R-:W-:-:S06]  /*0130*/  VIADD R12, R15, 0xffffffff ;  /* 0xffffffff0f0c7836 */ /* 0x010fcc0000000000 */
[----:B------:R3:W-:Y:S01]  /*0140*/  @!P0 STS [R14], RZ ;  /* 0x000000ff0e008388 */ /* 0x0007e20000000800 */
[----:B------:R-:W-:-:S03]  /*0150*/  NOP ;  /* 0x0000000000007918 */ /* 0x000fc60000000000 */
[----:B------:R3:W-:Y:S01]  /*0160*/  @!P2 STS [UR7+0x24], R4 ;  /* 0x00002404ff00a988 */ /* 0x0007e20008000807 */
[----:B-1----:R-:W-:-:S03]  /*0170*/  UIMAD UR4, UR5, UR4, UR32 ;  /* 0x00000004050472a4 */ /* 0x002fc6000f8e0220 */
[----:B------:R3:W-:Y:S01]  /*0180*/  @!P2 STS [UR7+0x20], R12 ;  /* 0x0000200cff00a988 */ /* 0x0007e20008000807 */
[----:B--2---:R-:W-:-:S04]  /*0190*/  UIMAD UR4, UR4, UR6, UR33 ;  /* 0x00000006040472a4 */ /* 0x004fc8000f8e0221 */
[----:B------:R-:W-:-:S04]  /*01a0*/  UIMAD UR4, UR4, 0x180, URZ ;  /* 0x00000180040478a4 */ /* 0x000fc8000f8e023f */
[----:B------:R-:W-:-:S04]  /*01b0*/  UIADD3 UR16, UP0, UR4, UR20, URZ ;  /* 0x0000001404107290 */ /* 0x000fc8000ff1e03f */
[----:B------:R-:W-:Y:S01]  /*01c0*/  ULEA.HI.X.SX32 UR17, UR4, UR21, 0x1, UP0 ;  /* 0x0000001504117291 */ /* 0x000fe200080f0e3f */
[----:B---3--:R-:W-:Y:S11]  /*01d0*/  @P2 BRA `(.L_x_1) ;  /* 0x0000000000182947 */ /* 0x008ff60003800000 */
[----:B------:R-:W1:Y:S01]  /*01e0*/  LDS R2, [UR7+0x8] ;  /* 0x00000807ff027984 */ /* 0x000e620008000800 */
[----:B------:R-:W2:Y:S01]  /*01f0*/  LDC.64 R8, c[0x0][0x210] ;  /* 0x00008400ff087b82 */ /* 0x000ea20000000a00 */
[----:B------:R-:W-:Y:S02]  /*0200*/  IMAD.MOV.U32 R3, RZ, RZ, 0x70 ;  /* 0x00000070ff037424 */ /* 0x000fe400078e00ff */
[----:B--2---:R2:W-:Y:S03]  /*0210*/  STS.64 [UR7], R8 ;  /* 0x00000008ff007988 */ /* 0x0045e60008000a07 */
[----:B-1----:R-:W-:-:S05]  /*0220*/  LOP3.LUT R2, R2, 0x10, R3, 0xd8, !PT ;  /* 0x0000001002027812 */ /* 0x002fca00078ed803 */
[----:B------:R2:W-:Y:S02]  /*0230*/  STS [UR7+0x8], R2 ;  /* 0x00000802ff007988 */ /* 0x0005e40008000807 */
.L_x_1:
[----:B------:R-:W-:Y:S05]  /*0240*/  BSYNC B0 ;  /* 0x0000000000007941 */ /* 0x000fea0003800000 */
.L_x_0:
[----:B------:R-:W-:Y:S04]  /*0250*/  BSSY B0, `(.L_x_2) ;  /* 0x000000a000007945 */ /* 0x000fe80003800000 */
[----:B------:R-:W-:Y:S05]  /*0260*/  @P2 BRA `(.L_x_3) ;  /* 0x0000000000202947 */ /* 0x000fea0003800000 */
[----:B--2---:R-:W1:Y:S01]  /*0270*/  LDS R2, [UR7+0x34] ;  /* 0x00003407ff027984 */ /* 0x004e620008000800 */
[----:B------:R-:W-:Y:S02]  /*0280*/  IMAD.MOV.U32 R3, RZ, RZ, 0x3f000000 ;  /* 0x3f000000ff037424 */ /* 0x000fe400078e00ff */
[----:B------:R-:W-:Y:S01]  /*0290*/  @!P2 IMAD.MOV.U32 R5, RZ, RZ, 0x3f ;  /* 0x0000003fff05a424 */ /* 0x000fe200078e00ff */
[----:B------:R-:W2:Y:S02]  /*02a0*/  @!P2 LDS R8, [UR7+0x38] ;  /* 0x00003807ff08a984 */ /* 0x000ea40008000800 */
[----:B-1----:R-:W-:Y:S02]  /*02b0*/  LOP3.LUT R2, R2, 0xff000000, R3, 0xb8, !PT ;  /* 0xff00000002027812 */ /* 0x002fe400078eb803 */
[----:B--2---:R-:W-:-:S03]  /*02c0*/  @!P2 LOP3.LUT R3, R8, 0xff, R5, 0xb8, !PT ;  /* 0x000000ff0803a812 */ /* 0x004fc600078eb805 */
[----:B------:R1:W-:Y:S04]  /*02d0*/  STS [UR7+0x34], R2 ;  /* 0x00003402ff007988 */ /* 0x0003e80008000807 */
[----:B------:R1:W-:Y:S02]  /*02e0*/  @!P2 STS [UR7+0x38], R3 ;  /* 0x00003803ff00a988 */ /* 0x0003e40008000807 */
.L_x_3:
[----:B------:R-:W-:Y:S05]  /*02f0*/  BSYNC B0 ;  /* 0x0000000000007941 */ /* 0x000fea0003800000 */
.L_x_2:
[----:B------:R-:W-:Y:S04]  /*0300*/  BSSY B0, `(.L_x_4) ;  /* 0x000000e000007945 */ /* 0x000fe80003800000 */
[----:B------:R-:W-:Y:S05]  /*0310*/  @P2 BRA `(.L_x_5) ;  /* 0x0000000000302947 */ /* 0x000fea0003800000 */
[----:B-1----:R-:W1:Y:S01]  /*0320*/  LDS R3, [UR7+0x34] ;  /* 0x00003407ff037984 */ /* 0x002e620008000800 */
[----:B------:R-:W3:Y:S03]  /*0330*/  LDC.64 R10, c[0x0][0x238] ;  /* 0x00008e00ff0a7b82 */ /* 0x000ee60000000a00 */
[----:B--2---:R-:W2:Y:S01]  /*0340*/  LDS R2, [UR7+0x1c] ;  /* 0x00001c07ff027984 */ /* 0x004ea20008000800 */
[C---:B---3--:R-:W-:Y:S01]  /*0350*/  SHF.L.U64.HI R8, R10.reuse, 0x1, R11 ;  /* 0x000000010a087819 */ /* 0x048fe2000001020b */
[----:B------:R-:W-:-:S03]  /*0360*/  IMAD.SHL.U32 R5, R10, 0x2, RZ ;  /* 0x000000020a057824 */ /* 0x000fc600078e00ff */
[--C-:B------:R-:W-:Y:S02]  /*0370*/  SHF.R.U32.HI R7, RZ, 0x4, R8.reuse ;  /* 0x00000004ff077819 */ /* 0x100fe40000011608 */
[----:B------:R-:W-:-:S05]  /*0380*/  SHF.R.U64 R5, R5, 0x4, R8 ;  /* 0x0000000405057819 */ /* 0x000fca0000001208 */
[----:B------:R3:W-:Y:S01]  /*0390*/  STS [UR7+0xc], R5 ;  /* 0x00000c05ff007988 */ /* 0x0007e20008000807 */
[----:B-1----:R-:W-:Y:S02]  /*03a0*/  LOP3.LUT R3, R3, 0x7, RZ, 0xb8, !PT ;  /* 0x0000000703037812 */ /* 0x002fe400078eb8ff */
[----:B--2---:R-:W-:-:S03]  /*03b0*/  LOP3.LUT R2, R2, 0xf, R7, 0xb8, !PT ;  /* 0x0000000f02027812 */ /* 0x004fc600078eb807 */
[----:B------:R3:W-:Y:S04]  /*03c0*/  STS [UR7+0x34], R3 ;  /* 0x00003403ff007988 */ /* 0x0007e80008000807 */
[----:B------:R3:W-:Y:S02]  /*03d0*/  STS [UR7+0x1c], R2 ;  /* 0x00001c02ff007988 */ /* 0x0007e40008000807 */
.L_x_5:
[----:B------:R-:W-:Y:S05]  /*03e0*/  BSYNC B0 ;  /* 0x0000000000007941 */ /* 0x000fea0003800000 */
.L_x_4:
[----:B------:R-:W-:Y:S04]  /*03f0*/  BSSY B1, `(.L_x_6) ;  /* 0x000001b000017945 */ /* 0x000fe80003800000 */
[----:B------:R-:W-:Y:S01]  /*0400*/  BSSY B0, `(.L_x_7) ;  /* 0x0000016000007945 */ /* 0x000fe20003800000 */
[----:B------:R-:W-:-:S03]  /*0410*/  IMAD.MOV.U32 R10, RZ, RZ, RZ ;  /* 0x000000ffff0a7224 */ /* 0x000fc600078e00ff */
[----:B------:R-:W-:Y:S05]  /*0420*/  @P2 BRA `(.L_x_8) ;  /* 0x0000000000202947 */ /* 0x000fea0003800000 */
[----:B-123--:R-:W1:Y:S02]  /*0430*/  LDS R2, [UR7+0x34] ;  /* 0x00003407ff027984 */ /* 0x00ee640008000800 */
[----:B-1----:R-:W-:-:S05]  /*0440*/  LOP3.LUT R2, R2, 0x38, RZ, 0xb8, !PT ;  /* 0x0000003802027812 */ /* 0x002fca00078eb8ff */
[----:B------:R1:W-:Y:S01]  /*0450*/  STS [UR7+0x34], R2 ;  /* 0x00003402ff007988 */ /* 0x0003e20008000807 */
[----:B------:R-:W-:Y:S05]  /*0460*/  @P2 BRA `(.L_x_9) ;  /* 0x0000000000202947 */ /* 0x000fea0003800000 */
[----:B-1----:R-:W1:Y:S01]  /*0470*/  LDS R2, [UR7+0x8] ;  /* 0x00000807ff027984 */ /* 0x002e620008000800 */
[----:B------:R-:W-:-:S05]  /*0480*/  IMAD.MOV.U32 R3, RZ, RZ, 0x780 ;  /* 0x00000780ff037424 */ /* 0x000fca00078e00ff */
[----:B-1----:R-:W-:-:S05]  /*0490*/  LOP3.LUT R2, R2, 0x500, R3, 0xd8, !PT ;  /* 0x0000050002027812 */ /* 0x002fca00078ed803 */
[----:B------:R4:W-:Y:S02]  /*04a0*/  STS [UR7+0x8], R2 ;  /* 0x00000802ff007988 */ /* 0x0009e40008000807 */
.L_x_8:
[----:B------:R-:W-:Y:S05]  /*04b0*/  @P2 BRA `(.L_x_10) ;  /* 0x0000000000282947 */ /* 0x000fea0003800000 */
[----:B-1234-:R-:W1:Y:S02]  /*04c0*/  LDS R2, [UR7+0x8] ;  /* 0x00000807ff027984 */ /* 0x01ee640008000800 */
[----:B-1----:R-:W-:-:S05]  /*04d0*/  LOP3.LUT R2, R2, 0x1800, RZ, 0xb8, !PT ;  /* 0x0000180002027812 */ /* 0x002fca00078eb8ff */
[----:B------:R2:W-:Y:S02]  /*04e0*/  STS [UR7+0x8], R2 ;  /* 0x00000802ff007988 */ /* 0x0005e40008000807 */
.L_x_9:
[----:B------:R-:W-:Y:S05]  /*04f0*/  @P2 BREAK B0 ;  /* 0x0000000000002942 */ /* 0x000fea0003800000 */
[----:B------:R-:W-:Y:S05]  /*0500*/  @P2 BRA `(.L_x_11) ;  /* 0x0000000000242947 */ /* 0x000fea0003800000 */
[----:B------:R-:W3:Y:S01]  /*0510*/  LDS R3, [UR7+0x8] ;  /* 0x00000807ff037984 */ /* 0x000ee20008000800 */
[----:B-12---:R-:W-:-:S05]  /*0520*/  IMAD.MOV.U32 R2, RZ, RZ, 0x6000 ;  /* 0x00006000ff027424 */ /* 0x006fca00078e00ff */
[----:B---3--:R-:W-:-:S04]  /*0530*/  LOP3.LUT R2, R3, 0x6000, R2, 0xd8, !PT ;  /* 0x0000600003027812 */ /* 0x008fc800078ed802 */
[----:B------:R-:W-:-:S05]  /*0540*/  LOP3.LUT R2, R2, 0x400000, RZ, 0xb8, !PT ;  /* 0x0040000002027812 */ /* 0x000fca00078eb8ff */
[----:B------:R5:W-:Y:S02]  /*0550*/  STS [UR7+0x8], R2 ;  /* 0x00000802ff007988 */ /* 0x000be40008000807 */
.L_x_10:
[----:B------:R-:W-:Y:S05]  /*0560*/  BSYNC B0 ;  /* 0x0000000000007941 */ /* 0x000fea0003800000 */
.L_x_7:
[----:B-12345:R-:W1:Y:S02]  /*0570*/  @!P2 LDS R2, [UR7+0x8] ;  /* 0x00000807ff02a984 */ /* 0x03ee640008000800 */
[----:B-1----:R-:W-:-:S05]  /*0580*/  @!P2 LOP3.LUT R2, R2, 0x8000, RZ, 0xb8, !PT ;  /* 0x000080000202a812 */ /* 0x002fca00078eb8ff */
[----:B------:R3:W-:Y:S02]  /*0590*/  @!P2 STS [UR7+0x8], R2 ;  /* 0x00000802ff00a988 */ /* 0x0007e40008000807 */
.L_x_11:
[----:B------:R-:W-:Y:S05]  /*05a0*/  BSYNC B1 ;  /* 0x0000000000017941 */ /* 0x000fea0003800000 */
.L_x_6:
[----:B------:R-:W-:Y:S05]  /*05b0*/  WARPSYNC.ALL ;  /* 0x0000000000007948 */ /* 0x000fea0003800000 */
[----:B------:R-:W4:Y:S02]  /*05c0*/  LDC R5, c[0x0][0x22c] ;  /* 0x00008b00ff057b82 */ /* 0x000f240000000800 */
[----:B----4-:R-:W-:Y:S01]  /*05d0*/  VIADD R5, R5, 0xffffffff ;  /* 0xffffffff05057836 */ /* 0x010fe20000000000 */
[----:B------:R-:W-:Y:S06]  /*05e0*/  @P0 BRA `(.L_x_12) ;  /* 0x0000000000280947 */ /* 0x000fec0003800000 */
[----:B-123--:R-:W1:Y:S01]  /*05f0*/  S2R R2, SR_LANEID ;  /* 0x0000000000027919 */ /* 0x00ee620000000000 */
[----:B------:R-:W-:Y:S05]  /*0600*/  WARPSYNC.ALL ;  /* 0x0000000000007948 */ /* 0x000fea0003800000 */
[----:B-1----:R-:W-:-:S05]  /*0610*/  IMAD.SHL.U32 R7, R2, 0x4, RZ ;  /* 0x0000000402077824 */ /* 0x002fca00078e00ff */
[----:B------:R-:W1:Y:S01]  /*0620*/  LDS R9, [R7+UR7] ;  /* 0x0000000707097984 */ /* 0x000e620008000800 */
[----:B------:R-:W-:-:S05]  /*0630*/  IADD3 R2, P1, R7, UR16, RZ ;  /* 0x0000001007027c10 */ /* 0x000fca000ff3e0ff */
[----:B------:R-:W-:-:S05]  /*0640*/  IMAD.X R3, RZ, RZ, UR17, P1 ;  /* 0x00000011ff037e24 */ /* 0x000fca00088e06ff */
[----:B-1----:R4:W5:Y:S01]  /*0650*/  ATOMG.E.EXCH.STRONG.GPU PT, RZ, [R2], R9 ;  /* 0x0000000902ff73a8 */ /* 0x00296200041ee100 */
[----:B------:R-:W-:-:S04]  /*0660*/  DEPBAR {5,4,3,2,1,0} ;  /* 0x0000003f0000791a */ /* 0x000fc80000000000 */
[----:B------:R4:W-:Y:S01]  /*0670*/  UTMACCTL.IV [UR16] ;  /* 0x00000000100079b9 */ /* 0x0009e20008000000 */
[----:B------:R-:W-:Y:S01]  /*0680*/  NOP ;  /* 0x0000000000007918 */ /* 0x000fe20000000000 */
.L_x_12:
[----:B------:R-:W-:Y:S05]  /*0690*/  @P0 BRA `(.L_x_13) ;  /* 0x00000000000c0947 */ /* 0x000fea0003800000 */
[----:B------:R0:W-:Y:S01]  /*06a0*/  UTMACMDFLUSH ;  /* 0x00000000000079b7 */ /* 0x0001e20000000000 */
[----:B------:R-:W-:Y:S05]  /*06b0*/  @P0 BRA `(.L_x_13) ;  /* 0x0000000000040947 */ /* 0x000fea0003800000 */
[----:B------:R-:W-:-:S04]  /*06c0*/  DEPBAR.LE SB0, 0x0 ;  /* 0x000080000000791a */ /* 0x000fc80000000000 */
.L_x_13:
[----:B------:R-:W-:Y:S05]  /*06d0*/  WARPSYNC.ALL ;  /* 0x0000000000007948 */ /* 0x000fea0003800000 */
[----:B-----5:R-:W-:Y:S06]  /*06e0*/  BAR.SYNC.DEFER_BLOCKING 0x0 ;  /* 0x0000000000007b1d */ /* 0x020fec0000010000 */
[----:B------:R-:W-:Y:S02]  /*06f0*/  BSSY B1, `(.L_x_14) ;  /* 0x000000b000017945 */ /* 0x000fe40003800000 */
[----:B------:R-:W-:Y:S06]  /*0700*/  BAR.SYNC.DEFER_BLOCKING 0x0 ;  /* 0x0000000000007b1d */ /* 0x000fec0000010000 */
[----:B------:R5:W-:Y:S01]  /*0710*/  @!P0 STS [R14], RZ ;  /* 0x000000ff0e008388 */ /* 0x000be20000000800 */
[----:B------:R-:W-:Y:S01]  /*0720*/  NOP ;  /* 0x0000000000007918 */ /* 0x000fe20000000000 */
[----:B------:R-:W-:Y:S05]  /*0730*/  @P2 BRA `(.L_x_15) ;  /* 0x0000000000182947 */ /* 0x000fea0003800000 */
[----:B-1234-:R-:W1:Y:S01]  /*0740*/  LDS R2, [UR7+0x8] ;  /* 0x00000807ff027984 */ /* 0x01ee620008000800 */
[----:B------:R-:W2:Y:S01]  /*0750*/  LDC.64 R8, c[0x0][0x218] ;  /* 0x00008600ff087b82 */ /* 0x000ea20000000a00 */
[----:B------:R-:W-:Y:S02]  /*0760*/  IMAD.MOV.U32 R3, RZ, RZ, 0x70 ;  /* 0x00000070ff037424 */ /* 0x000fe400078e00ff */
[----:B--2---:R2:W-:Y:S03]  /*0770*/  STS.64 [UR7], R8 ;  /* 0x00000008ff007988 */ /* 0x0045e60008000a07 */
[----:B-1----:R-:W-:-:S05]  /*0780*/  LOP3.LUT R2, R2, 0x10, R3, 0xd8, !PT ;  /* 0x0000001002027812 */ /* 0x002fca00078ed803 */
[----:B------:R2:W-:Y:S02]  /*0790*/  STS [UR7+0x8], R2 ;  /* 0x00000802ff007988 */ /* 0x0005e40008000807 */
.L_x_15:
[----:B----4-:R-:W-:Y:S05]  /*07a0*/  BSYNC B1 ;  /* 0x0000000000017941 */ /* 0x010fea0003800000 */
.L_x_14:
[----:B------:R-:W-:Y:S04]  /*07b0*/  BSSY B1, `(.L_x_16) ;  /* 0x000000a000017945 */ /* 0x000fe80003800000 */
[----:B------:R-:W-:Y:S05]  /*07c0*/  @P2 BRA `(.L_x_17) ;  /* 0x0000000000202947 */ /* 0x000fea0003800000 */
[----:B-123--:R-:W1:Y:S01]  /*07d0*/  LDS R2, [UR7+0x34] ;  /* 0x00003407ff027984 */ /* 0x00ee620008000800 */
[----:B------:R-:W-:Y:S02]  /*07e0*/  IMAD.MOV.U32 R7, RZ, RZ, 0x3f000000 ;  /* 0x3f000000ff077424 */ /* 0x000fe400078e00ff */
[----:B------:R-:W-:Y:S01]  /*07f0*/  @!P2 IMAD.MOV.U32 R3, RZ, RZ, 0x7f ;  /* 0x0000007fff03a424 */ /* 0x000fe200078e00ff */
[----:B------:R-:W2:Y:S02]  /*0800*/  @!P2 LDS R8, [UR7+0x38] ;  /* 0x00003807ff08a984 */ /* 0x000ea40008000800 */
[----:B-1----:R-:W-:Y:S02]  /*0810*/  LOP3.LUT R2, R2, 0xff000000, R7, 0xb8, !PT ;  /* 0xff00000002027812 */ /* 0x002fe400078eb807 */
[----:B--2---:R-:W-:-:S03]  /*0820*/  @!P2 LOP3.LUT R3, R8, 0xff, R3, 0xb8, !PT ;  /* 0x000000ff0803a812 */ /* 0x004fc600078eb803 */
[----:B------:R4:W-:Y:S04]  /*0830*/  STS [UR7+0x34], R2 ;  /* 0x00003402ff007988 */ /* 0x0009e80008000807 */
[----:B------:R4:W-:Y:S02]  /*0840*/  @!P2 STS [UR7+0x38], R3 ;  /* 0x00003803ff00a988 */ /* 0x0009e40008000807 */
.L_x_17:
[----:B------:R-:W-:Y:S05]  /*0850*/  BSYNC B1 ;  /* 0x0000000000017941 */ /* 0x000fea0003800000 */
.L_x_16:
[----:B------:R-:W-:Y:S04]  /*0860*/  BSSY B1, `(.L_x_18) ;  /* 0x0000004000017945 */ /* 0x000fe80003800000 */
[----:B------:R-:W-:Y:S05]  /*0870*/  @P2 BRA `(.L_x_19) ;  /* 0x0000000000082947 */ /* 0x000fea0003800000 */
[----:B------:R1:W-:Y:S04]  /*0880*/  STS [UR7+0x24], R12 ;  /* 0x0000240cff007988 */ /* 0x0003e80008000807 */
[----:B------:R1:W-:Y:S02]  /*0890*/  STS [UR7+0x20], R5 ;  /* 0x00002005ff007988 */ /* 0x0003e40008000807 */
.L_x_19:
[----:B------:R-:W-:Y:S05]  /*08a0*/  BSYNC B1 ;  /* 0x0000000000017941 */ /* 0x000fea0003800000 */
.L_x_18:
[----:B------:R-:W-:Y:S04]  /*08b0*/  BSSY B1, `(.L_x_20) ;  /* 0x000000e000017945 */ /* 0x000fe80003800000 */
[----:B------:R-:W-:Y:S05]  /*08c0*/  @P2 BRA `(.L_x_21) ;  /* 0x0000000000302947 */ /* 0x000fea0003800000 */
[----:B----4-:R-:W4:Y:S01]  /*08d0*/  LDS R3, [UR7+0x34] ;  /* 0x00003407ff037984 */ /* 0x010f220008000800 */
[----:B-1----:R-:W1:Y:S03]  /*08e0*/  LDC.64 R12, c[0x0][0x240] ;  /* 0x00009000ff0c7b82 */ /* 0x002e660000000a00 */
[----:B--23--:R-:W2:Y:S01]  /*08f0*/  LDS R2, [UR7+0x1c] ;  /* 0x00001c07ff027984 */ /* 0x00cea20008000800 */
[C---:B-1----:R-:W-:Y:S01]  /*0900*/  SHF.L.U64.HI R8, R12.reuse, 0x1, R13 ;  /* 0x000000010c087819 */ /* 0x042fe2000001020d */
[----:B------:R-:W-:-:S03]  /*0910*/  IMAD.SHL.U32 R7, R12, 0x2, RZ ;  /* 0x000000020c077824 */ /* 0x000fc600078e00ff */
[--C-:B------:R-:W-:Y:S02]  /*0920*/  SHF.R.U32.HI R9, RZ, 0x4, R8.reuse ;  /* 0x00000004ff097819 */ /* 0x100fe40000011608 */
[----:B------:R-:W-:-:S05]  /*0930*/  SHF.R.U64 R7, R7, 0x4, R8 ;  /* 0x0000000407077819 */ /* 0x000fca0000001208 */
[----:B------:R1:W-:Y:S01]  /*0940*/  STS [UR7+0xc], R7 ;  /* 0x00000c07ff007988 */ /* 0x0003e20008000807 */
[----:B----4-:R-:W-:Y:S02]  /*0950*/  LOP3.LUT R3, R3, 0x7, RZ, 0xb8, !PT ;  /* 0x0000000703037812 */ /* 0x010fe400078eb8ff */
[----:B--2---:R-:W-:-:S03]  /*0960*/  LOP3.LUT R2, R2, 0xf, R9, 0xb8, !PT ;  /* 0x0000000f02027812 */ /* 0x004fc600078eb809 */
[----:B------:R1:W-:Y:S04]  /*0970*/  STS [UR7+0x34], R3 ;  /* 0x00003403ff007988 */ /* 0x0003e80008000807 */
[----:B------:R1:W-:Y:S02]  /*0980*/  STS [UR7+0x1c], R2 ;  /* 0x00001c02ff007988 */ /* 0x0003e40008000807 */
.L_x_21:
[----:B------:R-:W-:Y:S05]  /*0990*/  BSYNC B1 ;  /* 0x0000000000017941 */ /* 0x000fea0003800000 */
.L_x_20:
[----:B------:R-:W-:Y:S04]  /*09a0*/  BSSY B2, `(.L_x_22) ;  /* 0x000001a000027945 */ /* 0x000fe80003800000 */
[----:B------:R-:W-:Y:S04]  /*09b0*/  BSSY B1, `(.L_x_23) ;  /* 0x0000015000017945 */ /* 0x000fe80003800000 */
[----:B------:R-:W-:Y:S05]  /*09c0*/  @P2 BRA `(.L_x_24) ;  /* 0x0000000000202947 */ /* 0x000fea0003800000 */
[----:B-1234-:R-:W1:Y:S02]  /*09d0*/  LDS R2, [UR7+0x34] ;  /* 0x00003407ff027984 */ /* 0x01ee640008000800 */
[----:B-1----:R-:W-:-:S05]  /*09e0*/  LOP3.LUT R2, R2, 0x38, RZ, 0xb8, !PT ;  /* 0x0000003802027812 */ /* 0x002fca00078eb8ff */
[----:B------:R1:W-:Y:S01]  /*09f0*/  STS [UR7+0x34], R2 ;  /* 0x00003402ff007988 */ /* 0x0003e20008000807 */
[----:B------:R-:W-:Y:S05]  /*0a00*/  @P2 BRA `(.L_x_25) ;  /* 0x0000000000202947 */ /* 0x000fea0003800000 */
[----:B-1----:R-:W1:Y:S01]  /*0a10*/  LDS R2, [UR7+0x8] ;  /* 0x00000807ff027984 */ /* 0x002e620008000800 */
[----:B------:R-:W-:-:S05]  /*0a20*/  IMAD.MOV.U32 R3, RZ, RZ, 0x780 ;  /* 0x00000780ff037424 */ /* 0x000fca00078e00ff */
[----:B-1----:R-:W-:-:S05]  /*0a30*/  LOP3.LUT R2, R2, 0x500, R3, 0xd8, !PT ;  /* 0x0000050002027812 */ /* 0x002fca00078ed803 */
[----:B------:R1:W-:Y:S02]  /*0a40*/  STS [UR7+0x8], R2 ;  /* 0x00000802ff007988 */ /* 0x0003e40008000807 */
.L_x_24:
[----:B------:R-:W-:Y:S05]  /*0a50*/  @P2 BRA `(.L_x_26) ;  /* 0x0000000000282947 */ /* 0x000fea0003800000 */
[----:B-1234-:R-:W1:Y:S02]  /*0a60*/  LDS R2, [UR7+0x8] ;  /* 0x00000807ff027984 */ /* 0x01ee640008000800 */
[----:B-1----:R-:W-:-:S05]  /*0a70*/  LOP3.LUT R2, R2, 0x1800, RZ, 0xb8, !PT ;  /* 0x0000180002027812 */ /* 0x002fca00078eb8ff */
[----:B------:R2:W-:Y:S02]  /*0a80*/  STS [UR7+0x8], R2 ;  /* 0x00000802ff007988 */ /* 0x0005e40008000807 */
.L_x_25:
[----:B------:R-:W-:Y:S05]  /*0a90*/  @P2 BREAK B1 ;  /* 0x0000000000012942 */ /* 0x000fea0003800000 */
[----:B------:R-:W-:Y:S05]  /*0aa0*/  @P2 BRA `(.L_x_27) ;  /* 0x0000000000242947 */ /* 0x000fea0003800000 */
[----:B-12---:R-:W1:Y:S01]  /*0ab0*/  LDS R2, [UR7+0x8] ;  /* 0x00000807ff027984 */ /* 0x006e620008000800 */
[----:B------:R-:W-:-:S05]  /*0ac0*/  IMAD.MOV.U32 R3, RZ, RZ, 0x6000 ;  /* 0x00006000ff037424 */ /* 0x000fca00078e00ff */
[----:B-1----:R-:W-:-:S04]  /*0ad0*/  LOP3.LUT R2, R2, 0x6000, R3, 0xd8, !PT ;  /* 0x0000600002027812 */ /* 0x002fc800078ed803 */
[----:B------:R-:W-:-:S05]  /*0ae0*/  LOP3.LUT R2, R2, 0x400000, RZ, 0xb8, !PT ;  /* 0x0040000002027812 */ /* 0x000fca00078eb8ff */
[----:B------:R1:W-:Y:S02]  /*0af0*/  STS [UR7+0x8], R2 ;  /* 0x00000802ff007988 */ /* 0x0003e40008000807 */
.L_x_26:
[----:B------:R-:W-:Y:S05]  /*0b00*/  BSYNC B1 ;  /* 0x0000000000017941 */ /* 0x000fea0003800000 */
.L_x_23:
[----:B-1234-:R-:W1:Y:S02]  /*0b10*/  @!P2 LDS R2, [UR7+0x8] ;  /* 0x00000807ff02a984 */ /* 0x01ee640008000800 */
[----:B-1----:R-:W-:-:S05]  /*0b20*/  @!P2 LOP3.LUT R2, R2, 0x8000, RZ, 0xb8, !PT ;  /* 0x000080000202a812 */ /* 0x002fca00078eb8ff */
[----:B------:R3:W-:Y:S02]  /*0b30*/  @!P2 STS [UR7+0x8], R2 ;  /* 0x00000802ff00a988 */ /* 0x0007e40008000807 */
.L_x_27:
[----:B------:R-:W-:Y:S05]  /*0b40*/  BSYNC B2 ;  /* 0x0000000000027941 */ /* 0x000fea0003800000 */
.L_x_22:
[----:B------:R-:W-:Y:S05]  /*0b50*/  WARPSYNC.ALL ;  /* 0x0000000000007948 */ /* 0x000fea0003800000 */
[----:B------:R-:W-:-:S04]  /*0b60*/  UIADD3 UR19, UR4, 0x80, URZ ;  /* 0x0000008004137890 */ /* 0x000fc8000fffe03f */
[----:B------:R-:W-:-:S04]  /*0b70*/  UIADD3 UR18, UP0, UR19, UR20, URZ ;  /* 0x0000001413127290 */ /* 0x000fc8000ff1e03f */
[----:B------:R-:W-:Y:S01]  /*0b80*/  ULEA.HI.X.SX32 UR19, UR19, UR21, 0x1, UP0 ;  /* 0x0000001513137291 */ /* 0x000fe200080f0e3f */
[----:B------:R-:W-:Y:S11]  /*0b90*/  @P0 BRA `(.L_x_28) ;  /* 0x0000000000280947 */ /* 0x000ff60003800000 */
[----:B-123--:R-:W1:Y:S01]  /*0ba0*/  S2R R2, SR_LANEID ;  /* 0x0000000000027919 */ /* 0x00ee620000000000 */
[----:B------:R-:W-:Y:S05]  /*0bb0*/  WARPSYNC.ALL ;  /* 0x0000000000007948 */ /* 0x000fea0003800000 */
[----:B-1----:R-:W-:-:S05]  /*0bc0*/  IMAD.SHL.U32 R8, R2, 0x4, RZ ;  /* 0x0000000402087824 */ /* 0x002fca00078e00ff */
[----:B------:R-:W1:Y:S01]  /*0bd0*/  LDS R7, [R8+UR7] ;  /* 0x0000000708077984 */ /* 0x000e620008000800 */
[----:B------:R-:W-:-:S05]  /*0be0*/  IADD3 R2, P1, R8, UR18, RZ ;  /* 0x0000001208027c10 */ /* 0x000fca000ff3e0ff */
[----:B------:R-:W-:-:S05]  /*0bf0*/  IMAD.X R3, RZ, RZ, UR19, P1 ;  /* 0x00000013ff037e24 */ /* 0x000fca00088e06ff */
[----:B-1----:R4:W2:Y:S01]  /*0c00*/  ATOMG.E.EXCH.STRONG.GPU PT, RZ, [R2], R7 ;  /* 0x0000000702ff73a8 */ /* 0x0028a200041ee100 */
[----:B------:R-:W-:-:S04]  /*0c10*/  DEPBAR {5,4,3,2,1,0} ;  /* 0x0000003f0000791a */ /* 0x000fc80000000000 */
[----:B------:R4:W-:Y:S01]  /*0c20*/  UTMACCTL.IV [UR18] ;  /* 0x00000000120079b9 */ /* 0x0009e20008000000 */
[----:B------:R-:W-:Y:S01]  /*0c30*/  NOP ;  /* 0x0000000000007918 */ /* 0x000fe20000000000 */
.L_x_28:
[----:B------:R-:W-:Y:S05]  /*0c40*/  @P0 BRA `(.L_x_29) ;  /* 0x00000000000c0947 */ /* 0x000fea0003800000 */
[----:B------:R0:W-:Y:S01]  /*0c50*/  UTMACMDFLUSH ;  /* 0x00000000000079b7 */ /* 0x0001e20000000000 */
[----:B------:R-:W-:Y:S05]  /*0c60*/  @P0 BRA `(.L_x_29) ;  /* 0x0000000000040947 */ /* 0x000fea0003800000 */
[----:B------:R-:W-:-:S04]  /*0c70*/  DEPBAR.LE SB0, 0x0 ;  /* 0x000080000000791a */ /* 0x000fc80000000000 */
.L_x_29:
[----:B------:R-:W-:Y:S05]  /*0c80*/  WARPSYNC.ALL ;  /* 0x0000000000007948 */ /* 0x000fea0003800000 */
[----:B--2---:R-:W-:Y:S06]  /*0c90*/  BAR.SYNC.DEFER_BLOCKING 0x0 ;  /* 0x0000000000007b1d */ /* 0x004fec0000010000 */
[----:B------:R-:W-:Y:S02]  /*0ca0*/  BSSY B2, `(.L_x_30) ;  /* 0x000000b000027945 */ /* 0x000fe40003800000 */
[----:B------:R-:W-:Y:S06]  /*0cb0*/  BAR.SYNC.DEFER_BLOCKING 0x0 ;  /* 0x0000000000007b1d */ /* 0x000fec0000010000 */
[----:B------:R2:W-:Y:S01]  /*0cc0*/  @!P0 STS [R14], RZ ;  /* 0x000000ff0e008388 */ /* 0x0005e20000000800 */
[----:B------:R-:W-:Y:S01]  /*0cd0*/  NOP ;  /* 0x0000000000007918 */ /* 0x000fe20000000000 */
[----:B------:R-:W-:Y:S05]  /*0ce0*/  @P2 BRA `(.L_x_31) ;  /* 0x0000000000182947 */ /* 0x000fea0003800000 */
[----:B-1-34-:R-:W1:Y:S01]  /*0cf0*/  LDS R2, [UR7+0x8] ;  /* 0x00000807ff027984 */ /* 0x01ae620008000800 */
[----:B------:R-:W3:Y:S01]  /*0d00*/  LDC.64 R8, c[0x0][0x220] ;  /* 0x00008800ff087b82 */ /* 0x000ee20000000a00 */
[----:B------:R-:W-:Y:S02]  /*0d10*/  IMAD.MOV.U32 R3, RZ, RZ, 0x70 ;  /* 0x00000070ff037424 */ /* 0x000fe400078e00ff */
[----:B---3--:R3:W-:Y:S03]  /*0d20*/  STS.64 [UR7], R8 ;  /* 0x00000008ff007988 */ /* 0x0087e60008000a07 */
[----:B-1----:R-:W-:-:S05]  /*0d30*/  LOP3.LUT R2, R2, 0x10, R3, 0xd8, !PT ;  /* 0x0000001002027812 */ /* 0x002fca00078ed803 */
[----:B------:R3:W-:Y:S02]  /*0d40*/  STS [UR7+0x8], R2 ;  /* 0x00000802ff007988 */ /* 0x0007e40008000807 */
.L_x_31:
[----:B----4-:R-:W-:Y:S05]  /*0d50*/  BSYNC B2 ;  /* 0x0000000000027941 */ /* 0x010fea0003800000 */
.L_x_30:
[----:B------:R-:W-:Y:S04]  /*0d60*/  BSSY B3, `(.L_x_32) ;  /* 0x0000011000037945 */ /* 0x000fe80003800000 */
[----:B------:R-:W-:Y:S04]  /*0d70*/  BSSY B2, `(.L_x_33) ;  /* 0x000000e000027945 */ /* 0x000fe80003800000 */
[----:B------:R-:W-:Y:S05]  /*0d80*/  @P2 BRA `(.L_x_34) ;  /* 0x0000000000242947 */ /* 0x000fea0003800000 */
[----:B-1-3--:R-:W1:Y:S01]  /*0d90*/  LDS R2, [UR7+0x34] ;  /* 0x00003407ff027984 */ /* 0x00ae620008000800 */
[----:B------:R-:W-:-:S05]  /*0da0*/  IMAD.MOV.U32 R3, RZ, RZ, 0x3f000000 ;  /* 0x3f000000ff037424 */ /* 0x000fca00078e00ff */
[----:B-1----:R-:W-:-:S05]  /*0db0*/  LOP3.LUT R2, R2, 0xff000000, R3, 0xb8, !PT ;  /* 0xff00000002027812 */ /* 0x002fca00078eb803 */
[----:B------:R1:W-:Y:S01]  /*0dc0*/  STS [UR7+0x34], R2 ;  /* 0x00003402ff007988 */ /* 0x0003e20008000807 */
[----:B------:R-:W-:Y:S05]  /*0dd0*/  @P2 BRA `(.L_x_35) ;  /* 0x00000000001c2947 */ /* 0x000fea0003800000 */
[----:B-1----:R-:W1:Y:S01]  /*0de0*/  LDS R2, [UR7+0x38] ;  /* 0x00003807ff027984 */ /* 0x002e620008000800 */
[----:B------:R-:W-:-:S05]  /*0df0*/  IMAD.MOV.U32 R3, RZ, RZ, 0x3f ;  /* 0x0000003fff037424 */ /* 0x000fca00078e00ff */
[----:B-1----:R-:W-:-:S05]  /*0e00*/  LOP3.LUT R2, R2, 0xff, R3, 0xb8, !PT ;  /* 0x000000ff02027812 */ /* 0x002fca00078eb803 */
[----:B------:R4:W-:Y:S02]  /*0e10*/  STS [UR7+0x38], R2 ;  /* 0x00003802ff007988 */ /* 0x0009e40008000807 */
.L_x_34:
[----:B------:R-:W-:Y:S05]  /*0e20*/  @P2 BREAK B2 ;  /* 0x0000000000022942 */ /* 0x000fea0003800000 */
[----:B------:R-:W-:Y:S05]  /*0e30*/  @P2 BRA `(.L_x_36) ;  /* 0x00000000000c2947 */ /* 0x000fea0003800000 */
[----:B------:R1:W-:Y:S02]  /*0e40*/  STS [UR7+0x20], R5 ;  /* 0x00002005ff007988 */ /* 0x0003e40008000807 */
.L_x_35:
[----:B------:R-:W-:Y:S05]  /*0e50*/  BSYNC B2 ;  /* 0x0000000000027941 */ /* 0x000fea0003800000 */
.L_x_33:
[----:B------:R1:W-:Y:S02]  /*0e60*/  @!P2 STS [UR7+0x24], R4 ;  /* 0x00002404ff00a988 */ /* 0x0003e40008000807 */
.L_x_36:
[----:B------:R-:W-:Y:S05]  /*0e70*/  BSYNC B3 ;  /* 0x0000000000037941 */ /* 0x000fea0003800000 */
.L_x_32:
[----:B------:R-:W-:Y:S05]  /*0e80*/  WARPSYNC.ALL ;  /* 0x0000000000007948 */ /* 0x000fea0003800000 */
[----:B------:R-:W-:Y:S04]  /*0e90*/  BSSY B3, `(.L_x_37) ;  /* 0x000000e000037945 */ /* 0x000fe80003800000 */
[----:B------:R-:W-:Y:S05]  /*0ea0*/  @P2 BRA `(.L_x_38) ;  /* 0x0000000000302947 */ /* 0x000fea0003800000 */
[----:B------:R-:W5:Y:S01]  /*0eb0*/  LDS R3, [UR7+0x34] ;  /* 0x00003407ff037984 */ /* 0x000f620008000800 */
[----:B-1----:R-:W1:Y:S03]  /*0ec0*/  LDC.64 R4, c[0x0][0x248] ;  /* 0x00009200ff047b82 */ /* 0x002e660000000a00 */
[----:B---34-:R-:W3:Y:S01]  /*0ed0*/  LDS R2, [UR7+0x1c] ;  /* 0x00001c07ff027984 */ /* 0x018ee20008000800 */
[C---:B-1----:R-:W-:Y:S01]  /*0ee0*/  SHF.L.U64.HI R5, R4.reuse, 0x1, R5 ;  /* 0x0000000104057819 */ /* 0x042fe20000010205 */
[----:B------:R-:W-:-:S03]  /*0ef0*/  IMAD.SHL.U32 R4, R4, 0x2, RZ ;  /* 0x0000000204047824 */ /* 0x000fc600078e00ff */
[--C-:B------:R-:W-:Y:S02]  /*0f00*/  SHF.R.U32.HI R7, RZ, 0x4, R5.reuse ;  /* 0x00000004ff077819 */ /* 0x100fe40000011605 */
[----:B------:R-:W-:-:S05]  /*0f10*/  SHF.R.U64 R4, R4, 0x4, R5 ;  /* 0x0000000404047819 */ /* 0x000fca0000001205 */
[----:B------:R1:W-:Y:S01]  /*0f20*/  STS [UR7+0xc], R4 ;  /* 0x00000c04ff007988 */ /* 0x0003e20008000807 */
[----:B-----5:R-:W-:Y:S02]  /*0f30*/  LOP3.LUT R3, R3, 0x7, RZ, 0xb8, !PT ;  /* 0x0000000703037812 */ /* 0x020fe400078eb8ff */
[----:B---3--:R-:W-:-:S03]  /*0f40*/  LOP3.LUT R2, R2, 0xf, R7, 0xb8, !PT ;  /* 0x0000000f02027812 */ /* 0x008fc600078eb807 */
[----:B------:R1:W-:Y:S04]  /*0f50*/  STS [UR7+0x34], R3 ;  /* 0x00003403ff007988 */ /* 0x0003e80008000807 */
[----:B------:R1:W-:Y:S02]  /*0f60*/  STS [UR7+0x1c], R2 ;  /* 0x00001c02ff007988 */ /* 0x0003e40008000807 */
.L_x_38:
[----:B------:R-:W-:Y:S05]  /*0f70*/  BSYNC B3 ;  /* 0x0000000000037941 */ /* 0x000fea0003800000 */
.L_x_37:
[----:B------:R-:W-:Y:S04]  /*0f80*/  BSSY B3, `(.L_x_39) ;  /* 0x000001a000037945 */ /* 0x000fe80003800000 */
[----:B------:R-:W-:Y:S04]  /*0f90*/  BSSY B4, `(.L_x_40) ;  /* 0x0000015000047945 */ /* 0x000fe80003800000 */
[----:B------:R-:W-:Y:S05]  /*0fa0*/  @P2 BRA `(.L_x_41) ;  /* 0x0000000000202947 */ /* 0x000fea0003800000 */
[----:B-1-34-:R-:W1:Y:S02]  /*0fb0*/  LDS R2, [UR7+0x34] ;  /* 0x00003407ff027984 */ /* 0x01ae640008000800 */
[----:B-1----:R-:W-:-:S05]  /*0fc0*/  LOP3.LUT R2, R2, 0x38, RZ, 0xb8, !PT ;  /* 0x0000003802027812 */ /* 0x002fca00078eb8ff */
[----:B------:R1:W-:Y:S01]  /*0fd0*/  STS [UR7+0x34], R2 ;  /* 0x00003402ff007988 */ /* 0x0003e20008000807 */
[----:B------:R-:W-:Y:S05]  /*0fe0*/  @P2 BRA `(.L_x_42) ;  /* 0x0000000000202947 */ /* 0x000fea0003800000 */
[----:B-1----:R-:W1:Y:S01]  /*0ff0*/  LDS R2, [UR7+0x8] ;  /* 0x00000807ff027984 */ /* 0x002e620008000800 */
[----:B------:R-:W-:-:S05]  /*1000*/  IMAD.MOV.U32 R3, RZ, RZ, 0x780 ;  /* 0x00000780ff037424 */ /* 0x000fca00078e00ff */
[----:B-1----:R-:W-:-:S05]  /*1010*/  LOP3.LUT R2, R2, 0x500, R3, 0xd8, !PT ;  /* 0x0000050002027812 */ /* 0x002fca00078ed803 */
[----:B------:R1:W-:Y:S02]  /*1020*/  STS [UR7+0x8], R2 ;  /* 0x00000802ff007988 */ /* 0x0003e40008000807 */
.L_x_41:
[----:B------:R-:W-:Y:S05]  /*1030*/  @P2 BRA `(.L_x_43) ;  /* 0x0000000000282947 */ /* 0x000fea0003800000 */
[----:B-1-34-:R-:W1:Y:S02]  /*1040*/  LDS R2, [UR7+0x8] ;  /* 0x00000807ff027984 */ /* 0x01ae640008000800 */
[----:B-1----:R-:W-:-:S05]  /*1050*/  LOP3.LUT R2, R2, 0x1800, RZ, 0xb8, !PT ;  /* 0x0000180002027812 */ /* 0x002fca00078eb8ff */
[----:B------:R3:W-:Y:S02]  /*1060*/  STS [UR7+0x8], R2 ;  /* 0x00000802ff007988 */ /* 0x0007e40008000807 */
.L_x_42:
[----:B------:R-:W-:Y:S05]  /*1070*/  @P2 BREAK B4 ;  /* 0x0000000000042942 */ /* 0x000fea0003800000 */
[----:B------:R-:W-:Y:S05]  /*1080*/  @P2 BRA `(.L_x_44) ;  /* 0x0000000000242947 */ /* 0x000fea0003800000 */
[----:B-1-3--:R-:W1:Y:S01]  /*1090*/  LDS R2, [UR7+0x8] ;  /* 0x00000807ff027984 */ /* 0x00ae620008000800 */
[----:B------:R-:W-:-:S05]  /*10a0*/  IMAD.MOV.U32 R3, RZ, RZ, 0x6000 ;  /* 0x00006000ff037424 */ /* 0x000fca00078e00ff */
[----:B-1----:R-:W-:-:S04]  /*10b0*/  LOP3.LUT R2, R2, 0x6000, R3, 0xd8, !PT ;  /* 0x0000600002027812 */ /* 0x002fc800078ed803 */
[----:B------:R-:W-:-:S05]  /*10c0*/  LOP3.LUT R2, R2, 0x400000, RZ, 0xb8, !PT ;  /* 0x0040000002027812 */ /* 0x000fca00078eb8ff */
[----:B------:R1:W-:Y:S02]  /*10d0*/  STS [UR7+0x8], R2 ;  /* 0x00000802ff007988 */ /* 0x0003e40008000807 */
.L_x_43:
[----:B------:R-:W-:Y:S05]  /*10e0*/  BSYNC B4 ;  /* 0x0000000000047941 */ /* 0x000fea0003800000 */
.L_x_40:
[----:B-1-34-:R-:W1:Y:S02]  /*10f0*/  @!P2 LDS R2, [UR7+0x8] ;  /* 0x00000807ff02a984 */ /* 0x01ae640008000800 */
[----:B-1----:R-:W-:-:S05]  /*1100*/  @!P2 LOP3.LUT R2, R2, 0x8000, RZ, 0xb8, !PT ;  /* 0x000080000202a812 */ /* 0x002fca00078eb8ff */
[----:B------:R4:W-:Y:S02]  /*1110*/  @!P2 STS [UR7+0x8], R2 ;  /* 0x00000802ff00a988 */ /* 0x0009e40008000807 */
.L_x_44:
[----:B------:R-:W-:Y:S05]  /*1120*/  BSYNC B3 ;  /* 0x0000000000037941 */ /* 0x000fea0003800000 */
.L_x_39:
[----:B------:R-:W-:Y:S05]  /*1130*/  WARPSYNC.ALL ;  /* 0x0000000000007948 */ /* 0x000fea0003800000 */
[----:B------:R-:W-:Y:S01]  /*1140*/  UIADD3 UR4, UR4, 0x100, URZ ;  /* 0x0000010004047890 */ /* 0x000fe2000fffe03f */
[----:B------:R-:W-:Y:S01]  /*1150*/  ISETP.GE.AND P1, PT, R15, 0x1, PT ;  /* 0x000000010f00780c */ /* 0x000fe20003f26270 */
[----:B------:R-:W-:Y:S01]  /*1160*/  IMAD.MOV.U32 R24, RZ, RZ, RZ ;  /* 0x000000ffff187224 */ /* 0x000fe200078e00ff */
[----:B------:R-:W-:Y:S01]  /*1170*/  SHF.R.U32.HI R7, RZ, 0x5, R0 ;  /* 0x00000005ff077819 */ /* 0x000fe20000011600 */
[----:B------:R-:W-:-:S04]  /*1180*/  UIADD3 UR20, UP0, UR4, UR20, URZ ;  /* 0x0000001404147290 */ /* 0x000fc8000ff1e03f */
[----:B------:R-:W-:Y:S01]  /*1190*/  ULEA.HI.X.SX32 UR21, UR4, UR21, 0x1, UP0 ;  /* 0x0000001504157291 */ /* 0x000fe200080f0e3f */
[----:B------:R-:W-:Y:S11]  /*11a0*/  @P0 BRA `(.L_x_45) ;  /* 0x0000000000280947 */ /* 0x000ff60003800000 */
[----:B-1-34-:R-:W1:Y:S01]  /*11b0*/  S2R R2, SR_LANEID ;  /* 0x0000000000027919 */ /* 0x01ae620000000000 */
[----:B------:R-:W-:Y:S05]  /*11c0*/  WARPSYNC.ALL ;  /* 0x0000000000007948 */ /* 0x000fea0003800000 */
[----:B-1----:R-:W-:-:S05]  /*11d0*/  IMAD.SHL.U32 R4, R2, 0x4, RZ ;  /* 0x0000000402047824 */ /* 0x002fca00078e00ff */
[----:B------:R-:W1:Y:S01]  /*11e0*/  LDS R5, [R4+UR7] ;  /* 0x0000000704057984 */ /* 0x000e620008000800 */
[----:B------:R-:W-:-:S05]  /*11f0*/  IADD3 R2, P3, R4, UR20, RZ ;  /* 0x0000001404027c10 */ /* 0x000fca000ff7e0ff */
[----:B------:R-:W-:-:S05]  /*1200*/  IMAD.X R3, RZ, RZ, UR21, P3 ;  /* 0x00000015ff037e24 */ /* 0x000fca00098e06ff */
[----:B-1----:R1:W3:Y:S01]  /*1210*/  ATOMG.E.EXCH.STRONG.GPU PT, RZ, [R2], R5 ;  /* 0x0000000502ff73a8 */ /* 0x0022e200041ee100 */
[----:B------:R-:W-:-:S04]  /*1220*/  DEPBAR {5,4,3,2,1,0} ;  /* 0x0000003f0000791a */ /* 0x000fc80000000000 */
[----:B------:R1:W-:Y:S01]  /*1230*/  UTMACCTL.IV [UR20] ;  /* 0x00000000140079b9 */ /* 0x0003e20008000000 */
[----:B------:R-:W-:Y:S01]  /*1240*/  NOP ;  /* 0x0000000000007918 */ /* 0x000fe20000000000 */
.L_x_45:
[----:B------:R-:W-:Y:S05]  /*1250*/  @P0 BRA `(.L_x_46) ;  /* 0x00000000000c0947 */ /* 0x000fea0003800000 */
[----:B------:R0:W-:Y:S01]  /*1260*/  UTMACMDFLUSH ;  /* 0x00000000000079b7 */ /* 0x0001e20000000000 */
[----:B------:R-:W-:Y:S05]  /*1270*/  @P0 BRA `(.L_x_46) ;  /* 0x0000000000040947 */ /* 0x000fea0003800000 */
[----:B------:R-:W-:-:S04]  /*1280*/  DEPBAR.LE SB0, 0x0 ;  /* 0x000080000000791a */ /* 0x000fc80000000000 */
.L_x_46:
[----:B------:R-:W-:Y:S05]  /*1290*/  WARPSYNC.ALL ;  /* 0x0000000000007948 */ /* 0x000fea0003800000 */
[----:B---3--:R-:W-:Y:S01]  /*12a0*/  BAR.SYNC.DEFER_BLOCKING 0x0 ;  /* 0x0000000000007b1d */ /* 0x008fe20000010000 */
[----:B------:R-:W-:Y:S01]  /*12b0*/  R2UR UR22, R7 ;  /* 0x00000000071672ca */ /* 0x000fe200000e0000 */
[----:B------:R-:W-:Y:S01]  /*12c0*/  USHF.L.U32 UR23, UR32, 0x8, URZ ;  /* 0x0000000820177899 */ /* 0x000fe2000800063f */
[----:B------:R-:W-:Y:S01]  /*12d0*/  IMAD.MOV.U32 R25, RZ, RZ, RZ ;  /* 0x000000ffff197224 */ /* 0x000fe200078e00ff */
[----:B------:R-:W-:Y:S02]  /*12e0*/  CS2R R26, SRZ ;  /* 0x00000000001a7805 */ /* 0x000fe4000001ff00 */
[----:B------:R-:W-:Y:S01]  /*12f0*/  CS2R R28, SRZ ;  /* 0x00000000001c7805 */ /* 0x000fe2000001ff00 */
[----:B------:R-:W-:Y:S01]  /*1300*/  VOTEU.ALL UP0, P2 ;  /* 0x00000000003f7886 */ /* 0x000fe20001000000 */
[----:B------:R-:W-:Y:S01]  /*1310*/  UMOV UR4, 0x1 ;  /* 0x0000000100047882 */ /* 0x000fe20000000000 */
[----:B------:R-:W-:Y:S01]  /*1320*/  VOTEU.ALL UP1, P2 ;  /* 0x00000000003f7886 */ /* 0x000fe20001020000 */
[----:B------:R-:W-:Y:S01]  /*1330*/  VOTEU.ALL UP2, P2 ;  /* 0x00000000003f7886 */ /* 0x000fe20001040000 */
[----:B------:R-:W-:Y:S01]  /*1340*/  CS2R R30, SRZ ;  /* 0x00000000001e7805 */ /* 0x000fe2000001ff00 */
[----:B------:R-:W-:-:S04]  /*1350*/  @!UP0 UIADD3 UR8, -UR4, 0x100000, URZ ;  /* 0x0010000004088890 */ /* 0x000fc8000fffe13f */
[----:B------:R-:W-:Y:S02]  /*1360*/  @!UP0 USHF.L.U32 UR9, UR8, 0xb, URZ ;  /* 0x0000000b08098899 */ /* 0x000fe4000800063f */
[----:B------:R-:W-:Y:S01]  /*1370*/  @!UP0 USHF.L.U32 UR8, UR8, 0x1, URZ ;  /* 0x0000000108088899 */ /* 0x000fe2000800063f */
        /* <DEDUP_REMOVED lines=9> */
[----:B------:R-:W-:Y:S01]  /*1410*/  VOTEU.ALL UP0, P2 ;  /* 0x00000000003f7886 */ /* 0x000fe20001000000 */
[----:B------:R-:W-:Y:S02]  /*1420*/  CS2R R38, SRZ ;  /* 0x0000000000267805 */ /* 0x000fe4000001ff00 */
[----:B------:R-:W-:Y:S02]  /*1430*/  CS2R R40, SRZ ;  /* 0x0000000000287805 */ /* 0x000fe4000001ff00 */
[----:B------:R-:W-:Y:S02]  /*1440*/  CS2R R42, SRZ ;  /* 0x00000000002a7805 */ /* 0x000fe4000001ff00 */
[----:B------:R-:W-:-:S02]  /*1450*/  CS2R R44, SRZ ;  /* 0x00000000002c7805 */ /* 0x000fc4000001ff00 */
[----:B------:R-:W-:Y:S02]  /*1460*/  CS2R R46, SRZ ;  /* 0x00000000002e7805 */ /* 0x000fe4000001ff00 */
[----:B------:R-:W-:Y:S01]  /*1470*/  CS2R R48, SRZ ;  /* 0x0000000000307805 */ /* 0x000fe2000001ff00 */
[----:B------:R-:W3:Y:S02]  /*1480*/  FENCE.VIEW.ASYNC.S ;  /* 0x00000000000073c6 */ /* 0x000ee40000000000 */
[----:B---3--:R-:W3:Y:S02]  /*1490*/  @!UP0 SYNCS.EXCH.64 URZ, [UR7+0x3c000], UR8 ;  /* 0x03c00008073f85b2 */ /* 0x008ee40008000100 */
[----:B---3--:R-:W-:Y:S01]  /*14a0*/  BAR.SYNC.DEFER_BLOCKING 0x0 ;  /* 0x0000000000007b1d */ /* 0x008fe20000010000 */
[----:B------:R-:W-:Y:S02]  /*14b0*/  CS2R R50, SRZ ;  /* 0x0000000000327805 */ /* 0x000fe4000001ff00 */
[----:B------:R-:W-:-:S02]  /*14c0*/  CS2R R52, SRZ ;  /* 0x0000000000347805 */ /* 0x000fc4000001ff00 */
[----:B------:R-:W-:Y:S02]  /*14d0*/  CS2R R54, SRZ ;  /* 0x0000000000367805 */ /* 0x000fe4000001ff00 */
[----:B------:R-:W-:Y:S02]  /*14e0*/  CS2R R56, SRZ ;  /* 0x0000000000387805 */ /* 0x000fe4000001ff00 */
[----:B------:R-:W-:Y:S02]  /*14f0*/  CS2R R58, SRZ ;  /* 0x00000000003a7805 */ /* 0x000fe4000001ff00 */
[----:B------:R-:W-:Y:S02]  /*1500*/  CS2R R60, SRZ ;  /* 0x00000000003c7805 */ /* 0x000fe4000001ff00 */
        /* <DEDUP_REMOVED lines=12> */
[----:B------:R-:W-:Y:S01]  /*15d0*/  CS2R R86, SRZ ;  /* 0x0000000000567805 */ /* 0x000fe2000001ff00 */
[----:B------:R3:W4:Y:S02]  /*15e0*/  @!UP1 SYNCS.EXCH.64 URZ, [UR7+0x3c008], UR10 ;  /* 0x03c0080a073f95b2 */ /* 0x0007240008000100 */
[----:B----4-:R-:W-:Y:S01]  /*15f0*/  BAR.SYNC.DEFER_BLOCKING 0x0 ;  /* 0x0000000000007b1d */ /* 0x010fe20000010000 */
[----:B---3--:R-:W-:-:S05]  /*1600*/  USHF.L.U32 UR11, UR33, 0x6, URZ ;  /* 0x00000006210b7899 */ /* 0x008fca000800063f */
[----:B------:R3:W4:Y:S01]  /*1610*/  @!UP2 SYNCS.EXCH.64 URZ, [UR7+0x3c010], UR4 ;  /* 0x03c01004073fa5b2 */ /* 0x0007220008000100 */
[----:B------:R-:W-:Y:S06]  /*1620*/  @!P1 BRA `(.L_x_47) ;  /* 0x0000000400d49947 */ /* 0x000fec0003800000 */
        /* <DEDUP_REMOVED lines=31> */
[----:B------:R-:W-:Y:S01]  /*1820*/  CS2R R86, SRZ ;  /* 0x0000000000567805 */ /* 0x000fe2000001ff00 */
[----:B---3--:R-:W-:Y:S01]  /*1830*/  UMOV UR4, URZ ;  /* 0x0000003f00047c82 */ /* 0x008fe20008000000 */
[----:B------:R-:W-:-:S05]  /*1840*/  UMOV UR27, URZ ;  /* 0x0000003f001b7c82 */ /* 0x000fca0008000000 */
.L_x_49:
[----:B----4-:R-:W-:Y:S01]  /*1850*/  BAR.SYNC.DEFER_BLOCKING 0x0 ;  /* 0x0000000000007b1d */ /* 0x010fe20000010000 */
[----:B------:R-:W-:Y:S01]  /*1860*/  ULEA UR29, UR4, UR7, 0x3 ;  /* 0x00000007041d7291 */ /* 0x000fe2000f8e183f */
[----:B-1----:R-:W-:Y:S01]  /*1870*/  @!P2 IMAD.MOV.U32 R2, RZ, RZ, 0x14000 ;  /* 0x00014000ff02a424 */ /* 0x002fe200078e00ff */
[----:B------:R-:W-:Y:S01]  /*1880*/  ELECT P0, URZ, PT ;  /* 0x00000000003f782f */ /* 0x000fe20003800000 */
[----:B------:R-:W-:-:S03]  /*1890*/  ULEA UR5, UR4, UR7, 0xe ;  /* 0x0000000704057291 */ /* 0x000fc6000f8e703f */
[----:B------:R-:W-:Y:S01]  /*18a0*/  ISETP.LT.U32.AND P0, PT, R6, 0x40, P0 ;  /* 0x000000400600780c */ /* 0x000fe20000701070 */
[----:B------:R-:W-:Y:S02]  /*18b0*/  ULOP3.LUT UR8, UR22, 0x1, URZ, 0xc0, !UPT ;  /* 0x0000000116087892 */ /* 0x000fe4000f8ec03f */
[----:B------:R-:W-:Y:S02]  /*18c0*/  UIADD3 UR6, UR5, 0x30000, URZ ;  /* 0x0003000005067890 */ /* 0x000fe4000fffe03f */
[----:B------:R-:W-:Y:S02]  /*18d0*/  ULEA UR10, UR8, UR27, 0x6 ;  /* 0x0000001b080a7291 */ /* 0x000fe4000f8e303f */
[----:B------:R-:W-:Y:S01]  /*18e0*/  ULEA UR8, UR8, UR6, 0xd ;  /* 0x0000000608087291 */ /* 0x000fe2000f8e683f */
[----:B------:R-:W-:Y:S01]  /*18f0*/  ELECT P1, URZ, PT ;  /* 0x00000000003f782f */ /* 0x000fe20003820000 */
[----:B------:R-:W-:-:S04]  /*1900*/  ULEA UR28, UR4, UR7, 0x10 ;  /* 0x00000007041c7291 */ /* 0x000fc8000f8e803f */
[----:B------:R-:W-:Y:S01]  /*1910*/  VOTEU.ANY UP0, P0 ;  /* 0x00000000003f7886 */ /* 0x000fe20000000100 */
[----:B------:R-:W-:Y:S01]  /*1920*/  VOTEU.ANY UP2, P0 ;  /* 0x00000000003f7886 */ /* 0x000fe20000040100 */
[----:B------:R-:W-:Y:S01]  /*1930*/  ISETP.LT.U32.AND P1, PT, R6, 0x80, P1 ;  /* 0x000000800600780c */ /* 0x000fe20000f21070 */
[----:B------:R-:W-:Y:S01]  /*1940*/  ULOP3.LUT UR26, UR22, 0x3, URZ, 0xc0, !UPT ;  /* 0x00000003161a7892 */ /* 0x000fe2000f8ec03f */
[----:B------:R1:W-:Y:S01]  /*1950*/  @!P2 SYNCS.ARRIVE.TRANS64 RZ, [UR29+0x3c000], R2 ;  /* 0x03c00002ffffa9a7 */ /* 0x0003e2000800001d */
[----:B------:R-:W-:Y:S01]  /*1960*/  @UP0 UIADD3 UR9, UR29, 0x3c000, URZ ;  /* 0x0003c0001d090890 */ /* 0x000fe2000fffe03f */
[----:B------:R-:W-:Y:S01]  /*1970*/  @UP0 UMOV UR12, UR16 ;  /* 0x00000010000c0c82 */ /* 0x000fe20008000000 */
[----:B------:R-:W-:Y:S01]  /*1980*/  @UP0 UMOV UR13, UR17 ;  /* 0x00000011000d0c82 */ /* 0x000fe20008000000 */
[----:B------:R-:W-:Y:S01]  /*1990*/  BAR.SYNC.DEFER_BLOCKING 0x0 ;  /* 0x0000000000007b1d */ /* 0x000fe20000010000 */
[----:B------:R-:W-:Y:S02]  /*19a0*/  ULEA UR24, UR26, UR28, 0xe ;  /* 0x0000001c1a187291 */ /* 0x000fe4000f8e703f */
[----:B------:R-:W-:Y:S01]  /*19b0*/  ULEA UR26, UR26, UR23, 0x6 ;  /* 0x000000171a1a7291 */ /* 0x000fe2000f8e303f */
[----:B-1----:R-:W-:-:S03]  /*19c0*/  SHF.L.U32 R2, R10, 0x1f, RZ ;  /* 0x0000001f0a027819 */ /* 0x002fc600000006ff */
[----:B------:R-:W-:Y:S01]  /*19d0*/  VOTEU.ANY UP1, P1 ;  /* 0x00000000003f7886 */ /* 0x000fe20000820100 */
[----:B------:R-:W-:-:S04]  /*19e0*/  VOTEU.ANY UP3, P1 ;  /* 0x00000000003f7886 */ /* 0x000fc80000860100 */
[----:B------:R-:W-:Y:S01]  /*19f0*/  @UP1 UIADD3 UR25, UR29, 0x3c000, URZ ;  /* 0x0003c0001d191890 */ /* 0x000fe2000fffe03f */
[----:B------:R-:W-:Y:S01]  /*1a00*/  @UP1 UMOV UR14, UR18 ;  /* 0x00000012000e1c82 */ /* 0x000fe20008000000 */
[----:B------:R-:W-:Y:S01]  /*1a10*/  @UP1 UMOV UR15, UR19 ;  /* 0x00000013000f1c82 */ /* 0x000fe20008000000 */
[----:B------:R1:W-:Y:S01]  /*1a20*/  @UP2 UTMALDG.2D [UR8], [UR12] ;  /* 0x000000080c0025b4 */ /* 0x0003e20008008000 */
[----:B------:R3:W-:Y:S06]  /*1a30*/  MEMBAR.ALL.CTA ;  /* 0x0000000000007992 */ /* 0x0007ec0000008000 */
[----:B---3--:R-:W3:Y:S02]  /*1a40*/  FENCE.VIEW.ASYNC.S ;  /* 0x00000000000073c6 */ /* 0x008ee40000000000 */
[----:B---3--:R-:W-:Y:S06]  /*1a50*/  BAR.SYNC.DEFER_BLOCKING 0x0 ;  /* 0x0000000000007b1d */ /* 0x008fec0000010000 */
[----:B------:R1:W-:Y:S02]  /*1a60*/  @UP3 UTMALDG.2D [UR24], [UR14] ;  /* 0x000000180e0035b4 */ /* 0x0003e40008008000 */
[----:B------:R-:W-:Y:S06]  /*1a70*/  BAR.SYNC.DEFER_BLOCKING 0x0 ;  /* 0x0000000000007b1d */ /* 0x000fec0000010000 */
[----:B------:R-:W3:Y:S02]  /*1a80*/  SYNCS.PHASECHK.TRANS64.TRYWAIT P0, [UR29+0x3c000], R2 ;  /* 0x03c00002ff0075a7 */ /* 0x000ee4000800015d */
[----:B-1-3--:R-:W-:Y:S05]  /*1a90*/  @!P0 BRA `(.L_x_48) ;  /* 0x0000000400f88947 */ /* 0x00afea0003800000 */
.L_x_50:
[----:B------:R-:W-:Y:S01]  /*1aa0*/  USHF.L.U32 UR5, UR22, 0x9, URZ ;  /* 0x0000000916057899 */ /* 0x000fe2000800063f */
[----:B------:R-:W-:Y:S02]  /*1ab0*/  WARPGROUP.DEPBAR.LE gsb0, 0x0 ;  /* 0x00008000000079c5 */ /* 0x000fe40000010000 */
[----:B------:R-:W-:Y:S01]  /*1ac0*/  USHF.R.U32.HI UR12, URZ, 0x4, UR6 ;  /* 0x000000043f0c7899 */ /* 0x000fe20008011606 */
[----:B------:R-:W-:Y:S01]  /*1ad0*/  WARPGROUP.ARRIVE ;  /* 0x00000000000079c5 */ /* 0x000fe20000000000 */
[----:B------:R-:W-:Y:S01]  /*1ae0*/  ULOP3.LUT UR5, UR5, 0x800, URZ, 0xc0, !UPT ;  /* 0x0000080005057892 */ /* 0x000fe2000f8ec03f */
[----:B------:R-:W1:Y:S01]  /*1af0*/  LDC R2, c[0x0][0x230] ;  /* 0x00008c00ff027b82 */ /* 0x000e620000000800 */
[----:B------:R-:W-:Y:S02]  /*1b00*/  USGXT.U32 UR12, UR12, 0xe ;  /* 0x0000000e0c0c789a */ /* 0x000fe40008000000 */
[----:B------:R-:W-:Y:S01]  /*1b10*/  ULEA.HI UR5, UR28, UR5, URZ, 0x1c ;  /* 0x000000051c057291 */ /* 0x000fe2000f8fe03f */
[----:B------:R-:W-:Y:S01]  /*1b20*/  UMOV UR13, 0x40000040 ;  /* 0x40000040000d7882 */ /* 0x000fe20000000000 */
[----:B------:R-:W-:-:S02]  /*1b30*/  UMOV UR15, 0x40000040 ;  /* 0x40000040000f7882 */ /* 0x000fc40000000000 */
[----:B------:R-:W-:Y:S01]  /*1b40*/  ULOP3.LUT UR5, UR5, 0x3fff, URZ, 0xc0, !UPT ;  /* 0x00003fff05057892 */ /* 0x000fe2000f8ec03f */
[----:B------:R-:W-:Y:S01]  /*1b50*/  UMOV UR6, URZ ;  /* 0x0000003f00067c82 */ /* 0x000fe20008000000 */
[----:B------:R-:W-:Y:S02]  /*1b60*/  UIADD3 UR27, UR27, 0x80, URZ ;  /* 0x000000801b1b7890 */ /* 0x000fe4000fffe03f */
[----:B------:R-:W-:Y:S02]  /*1b70*/  ULOP3.LUT UR14, UR5, 0x4000000, URZ, 0xfc, !UPT ;  /* 0x04000000050e7892 */ /* 0x000fe4000f8efc3f */
[----:B------:R-:W-:-:S07]  /*1b80*/  UIADD3 UR4, UR4, 0x1, URZ ;  /* 0x0000000104047890 */ /* 0x000fce000fffe03f */
[----:B------:R-:W-:Y:S01]  /*1b90*/  HGMMA.64x128x16.F32.BF16 R24, gdesc[UR12].tnspB, R24 ;  /* 0x41e000000c1879f0 */ /* 0x000fe20008701818 */
[----:B------:R-:W-:Y:S02]  /*1ba0*/  UIADD3 UR12, UP0, UR12, 0x2, URZ ;  /* 0x000000020c0c7890 */ /* 0x000fe4000ff1e03f */
[----:B------:R-:W-:Y:S01]  /*1bb0*/  UIADD3 UR14, UP1, UR5, 0x4000080, URZ ;  /* 0x04000080050e7890 */ /* 0x000fe2000ff3e03f */
[----:B-1----:R-:W-:Y:S02]  /*1bc0*/  ISETP.LE.AND P0, PT, R2, UR27, PT ;  /* 0x0000001b02007c0c */ /* 0x002fe4000bf03270 */
[----:B------:R-:W-:Y:S01]  /*1bd0*/  UMOV UR5, URZ ;  /* 0x0000003f00057c82 */ /* 0x000fe20008000000 */
[----:B------:R-:W-:Y:S02]  /*1be0*/  UIADD3.X UR15, UR6, 0x40000040, URZ, UP1, !UPT ;  /* 0x40000040060f7890 */ /* 0x000fe40008ffe43f */
[----:B------:R-:W-:Y:S02]  /*1bf0*/  UIADD3.X UR13, UR5, 0x40000040, URZ, UP0, !UPT ;  /* 0x40000040050d7890 */ /* 0x000fe400087fe43f */
[----:B------:R-:W-:-:S02]  /*1c00*/  UIADD3.64 UR30, UR14, 0x80, URZ ;  /* 0x000000800e1e7897 */ /* 0x000fc4000fffe03f */
[----:B------:R-:W-:Y:S02]  /*1c10*/  UIADD3.64 UR28, UR12, 0x2, URZ ;  /* 0x000000020c1c7897 */ /* 0x000fe4000fffe03f */
[----:B------:R-:W-:-:S04]  /*1c20*/  UISETP.NE.U32.AND UP0, UPT, UR4, 0x3, UPT ;  /* 0x000000030400788c */ /* 0x000fc8000bf05070 */
[----:B------:R-:W-:Y:S02]  /*1c30*/  USEL UR5, URZ, 0x1, UP0 ;  /* 0x000000013f057887 */ /* 0x000fe40008000000 */
[----:B------:R-:W-:-:S04]  /*1c40*/  USEL UR4, UR4, URZ, UP0 ;  /* 0x0000003f04047287 */ /* 0x000fc80008000000 */
[----:B------:R-:W-:Y:S01]  /*1c50*/  LOP3.LUT R10, R10, UR5, RZ, 0x3c, !PT ;  /* 0x000000050a0a7c12 */ /* 0x000fe2000f8e3cff */
[----:B------:R-:W-:-:S12]  /*1c60*/  HGMMA.64x128x16.F32.BF16 R24, gdesc[UR12].tnspB, R24 ;  /* 0x41e000000c1879f0 */ /* 0x000fd80008701818 */
[----:B------:R-:W-:Y:S01]  /*1c70*/  HGMMA.64x128x16.F32.BF16 R24, gdesc[UR28].tnspB, R24 ;  /* 0x41e000001c1879f0 */ /* 0x000fe20008701818 */
[----:B------:R-:W-:Y:S02]  /*1c80*/  UIADD3.64 UR28, UR12, 0x4, URZ ;  /* 0x000000040c1c7897 */ /* 0x000fe4000fffe03f */
[----:B------:R-:W-:-:S09]  /*1c90*/  UIADD3.64 UR30, UR14, 0x100, URZ ;  /* 0x000001000e1e7897 */ /* 0x000fd2000fffe03f */
        /* <DEDUP_REMOVED lines=8> */
[----:B------:R-:W-:Y:S02]  /*1d20*/  UIADD3.64 UR30, UR14, 0x280, URZ ;  /* 0x000002800e1e7897 */ /* 0x000fe4000fffe03f */
[----:B------:R-:W-:Y:S02]  /*1d30*/  UIADD3.64 UR12, UR12, 0x204, URZ ;  /* 0x000002040c0c7897 */ /* 0x000fe4000fffe03f */
[----:B------:R-:W-:-:S05]  /*1d40*/  UIADD3.64 UR14, UR14, 0x300, URZ ;  /* 0x000003000e0e7897 */ /* 0x000fca000fffe03f */
[----:B------:R-:W-:-:S12]  /*1d50*/  HGMMA.64x128x16.F32.BF16 R24, gdesc[UR28].tnspB, R24 ;  /* 0x41e000001c1879f0 */ /* 0x000fd80008701818 */
[----:B------:R-:W-:Y:S01]  /*1d60*/  HGMMA.64x128x16.F32.BF16 R24, gdesc[UR12].tnspB, R24, gsb0 ;  /* 0x41e000000c1879f0 */ /* 0x000fe20008001818 */
[----:B------:R-:W-:Y:S05]  /*1d70*/  @!P0 BRA `(.L_x_49) ;  /* 0xfffffff800b48947 */ /* 0x000fea000383ffff */
.L_x_47:
[----:B------:R-:W-:Y:S02]  /*1d80*/  WARPGROUP.DEPBAR.LE gsb0, 0x0 ;  /* 0x00008000000079c5 */ /* 0x000fe40000010000 */
[----:B----4-:R-:W-:Y:S01]  /*1d90*/  BAR.SYNC.DEFER_BLOCKING 0x0 ;  /* 0x0000000000007b1d */ /* 0x010fe20000010000 */
[C---:B-1----:R-:W-:Y:S01]  /*1da0*/  IMAD.SHL.U32 R2, R0.reuse, 0x80, RZ ;  /* 0x0000008000027824 */ /* 0x042fe200078e00ff */
[----:B------:R-:W-:Y:S01]  /*1db0*/  F2FP.BF16.F32.PACK_AB R24, R25, R24 ;  /* 0x000000181918723e */ /* 0x000fe200000010ff */
[----:B------:R-:W-:Y:S01]  /*1dc0*/  IMAD.SHL.U32 R3, R0, 0x40, RZ ;  /* 0x0000004000037824 */ /* 0x000fe200078e00ff */
[----:B------:R-:W-:Y:S02]  /*1dd0*/  F2FP.BF16.F32.PACK_AB R25, R27, R26 ;  /* 0x0000001a1b19723e */ /* 0x000fe400000010ff */
[----:B------:R-:W-:Y:S02]  /*1de0*/  ELECT P0, URZ, PT ;  /* 0x00000000003f782f */ /* 0x000fe40003800000 */
[----:B------:R-:W-:Y:S01]  /*1df0*/  LOP3.LUT R2, R2, 0x4780, RZ, 0xc0, !PT ;  /* 0x0000478002027812 */ /* 0x000fe200078ec0ff */
[----:B------:R-:W-:Y:S01]  /*1e00*/  ULOP3.LUT UR22, UR22, 0x3, URZ, 0xc0, !UPT ;  /* 0x0000000316167892 */ /* 0x000fe2000f8ec03f */
[----:B------:R-:W-:Y:S01]  /*1e10*/  F2FP.BF16.F32.PACK_AB R56, R57, R56 ;  /* 0x000000383938723e */ /* 0x000fe200000010ff */
[----:B------:R-:W-:Y:S01]  /*1e20*/  UMOV UR10, UR11 ;  /* 0x0000000b000a7c82 */ /* 0x000fe20008000000 */
[----:B------:R-:W-:Y:S01]  /*1e30*/  LOP3.LUT R4, R2, 0x1800, R3, 0xf8, !PT ;  /* 0x0000180002047812 */ /* 0x000fe200078ef803 */
[----:B------:R-:W-:Y:S01]  /*1e40*/  IMAD.SHL.U32 R2, R0, 0x10, RZ ;  /* 0x0000001000027824 */ /* 0x000fe200078e00ff */
[----:B------:R-:W-:Y:S01]  /*1e50*/  F2FP.BF16.F32.PACK_AB R26, R29, R28 ;  /* 0x0000001c1d1a723e */ /* 0x000fe200000010ff */
[----:B------:R-:W-:Y:S01]  /*1e60*/  ULEA UR8, UR22, UR7, 0xd ;  /* 0x0000000716087291 */ /* 0x000fe2000f8e683f */
[----:B------:R-:W-:Y:S01]  /*1e70*/  F2FP.BF16.F32.PACK_AB R27, R31, R30 ;  /* 0x0000001e1f1b723e */ /* 0x000fe200000010ff */
[----:B------:R-:W-:Y:S01]  /*1e80*/  ULEA UR9, UR22, UR23, 0x6 ;  /* 0x0000001716097291 */ /* 0x000fe2000f8e303f */
[----:B------:R-:W-:-:S02]  /*1e90*/  LOP3.LUT R3, R2, 0x70, RZ, 0xc0, !PT ;  /* 0x0000007002037812 */ /* 0x000fc400078ec0ff */
[----:B------:R-:W-:Y:S02]  /*1ea0*/  F2FP.BF16.F32.PACK_AB R32, R33, R32 ;  /* 0x000000202120723e */ /* 0x000fe400000010ff */
[----:B------:R-:W-:Y:S02]  /*1eb0*/  LOP3.LUT R3, R3, 0x10, R0, 0x78, !PT ;  /* 0x0000001003037812 */ /* 0x000fe400078e7800 */
[----:B------:R-:W-:Y:S01]  /*1ec0*/  F2FP.BF16.F32.PACK_AB R57, R59, R58 ;  /* 0x0000003a3b39723e */ /* 0x000fe200000010ff */
[----:B------:R-:W1:Y:S02]  /*1ed0*/  @!P2 SYNCS.CCTL.IV [UR7+0x3c000] ;  /* 0x03c00000ff00a9b1 */ /* 0x000e640008000007 */
[----:B-1----:R-:W-:Y:S01]  /*1ee0*/  BAR.SYNC.DEFER_BLOCKING 0x0 ;  /* 0x0000000000007b1d */ /* 0x002fe20000010000 */
[----:B------:R-:W-:Y:S02]  /*1ef0*/  LOP3.LUT R3, R4, R3, RZ, 0xfc, !PT ;  /* 0x0000000304037212 */ /* 0x000fe400078efcff */
[----:B------:R-:W-:-:S02]  /*1f00*/  F2FP.BF16.F32.PACK_AB R33, R35, R34 ;  /* 0x000000222321723e */ /* 0x000fc400000010ff */
[C---:B------:R-:W-:Y:S01]  /*1f10*/  LOP3.LUT R2, R3.reuse, 0x20, RZ, 0x3c, !PT ;  /* 0x0000002003027812 */ /* 0x040fe200078e3cff */
[C---:B------:R-:W-:Y:S01]  /*1f20*/  VIADD R0, R3.reuse, UR7 ;  /* 0x0000000703007c36 */ /* 0x040fe20008000000 */
[----:B------:R-:W-:Y:S02]  /*1f30*/  LOP3.LUT R4, R3, 0x40, RZ, 0x3c, !PT ;  /* 0x0000004003047812 */ /* 0x000fe400078e3cff */
[----:B------:R-:W-:Y:S01]  /*1f40*/  F2FP.BF16.F32.PACK_AB R58, R61, R60 ;  /* 0x0000003c3d3a723e */ /* 0x000fe200000010ff */
[----:B------:R-:W-:Y:S01]  /*1f50*/  VIADD R2, R2, UR7 ;  /* 0x0000000702027c36 */ /* 0x000fe20008000000 */
[----:B------:R-:W-:Y:S01]  /*1f60*/  F2FP.BF16.F32.PACK_AB R59, R63, R62 ;  /* 0x0000003e3f3b723e */ /* 0x000fe200000010ff */
[----:B------:R-:W-:Y:S01]  /*1f70*/  VIADD R4, R4, UR7 ;  /* 0x0000000704047c36 */ /* 0x000fe20008000000 */
[----:B------:R-:W-:Y:S02]  /*1f80*/  F2FP.BF16.F32.PACK_AB R64, R65, R64 ;  /* 0x000000404140723e */ /* 0x000fe400000010ff */
[----:B------:R-:W-:-:S02]  /*1f90*/  LOP3.LUT R3, R3, 0x60, RZ, 0x3c, !PT ;  /* 0x0000006003037812 */ /* 0x000fc400078e3cff */
[----:B------:R-:W-:Y:S02]  /*1fa0*/  F2FP.BF16.F32.PACK_AB R34, R37, R36 ;  /* 0x000000242522723e */ /* 0x000fe400000010ff */
[----:B------:R-:W-:Y:S01]  /*1fb0*/  F2FP.BF16.F32.PACK_AB R35, R39, R38 ;  /* 0x000000262723723e */ /* 0x000fe200000010ff */
[----:B------:R-:W-:Y:S01]  /*1fc0*/  VIADD R3, R3, UR7 ;  /* 0x0000000703037c36 */ /* 0x000fe20008000000 */
[----:B------:R-:W-:Y:S02]  /*1fd0*/  F2FP.BF16.F32.PACK_AB R40, R41, R40 ;  /* 0x000000282928723e */ /* 0x000fe400000010ff */
[----:B------:R-:W-:Y:S01]  /*1fe0*/  F2FP.BF16.F32.PACK_AB R65, R67, R66 ;  /* 0x000000424341723e */ /* 0x000fe200000010ff */
[----:B------:R-:W1:Y:S02]  /*1ff0*/  @!P2 SYNCS.CCTL.IV [UR7+0x3c008] ;  /* 0x03c00800ff00a9b1 */ /* 0x000e640008000007 */
[----:B-1----:R-:W-:Y:S01]  /*2000*/  BAR.SYNC.DEFER_BLOCKING 0x0 ;  /* 0x0000000000007b1d */ /* 0x002fe20000010000 */
[----:B------:R-:W-:-:S02]  /*2010*/  F2FP.BF16.F32.PACK_AB R41, R43, R42 ;  /* 0x0000002a2b29723e */ /* 0x000fc400000010ff */
[----:B------:R-:W-:Y:S02]  /*2020*/  F2FP.BF16.F32.PACK_AB R66, R69, R68 ;  /* 0x000000444542723e */ /* 0x000fe400000010ff */
[----:B------:R-:W-:Y:S02]  /*2030*/  F2FP.BF16.F32.PACK_AB R67, R71, R70 ;  /* 0x000000464743723e */ /* 0x000fe400000010ff */
[----:B------:R-:W-:Y:S02]  /*2040*/  F2FP.BF16.F32.PACK_AB R72, R73, R72 ;  /* 0x000000484948723e */ /* 0x000fe400000010ff */
[----:B------:R-:W-:Y:S02]  /*2050*/  F2FP.BF16.F32.PACK_AB R42, R45, R44 ;  /* 0x0000002c2d2a723e */ /* 0x000fe400000010ff */
[----:B------:R-:W-:Y:S02]  /*2060*/  F2FP.BF16.F32.PACK_AB R43, R47, R46 ;  /* 0x0000002e2f2b723e */ /* 0x000fe400000010ff */
[----:B------:R-:W-:-:S02]  /*2070*/  F2FP.BF16.F32.PACK_AB R48, R49, R48 ;  /* 0x000000303130723e */ /* 0x000fc400000010ff */
[----:B------:R-:W-:Y:S02]  /*2080*/  F2FP.BF16.F32.PACK_AB R73, R75, R74 ;  /* 0x0000004a4b49723e */ /* 0x000fe400000010ff */
[----:B------:R-:W-:Y:S02]  /*2090*/  F2FP.BF16.F32.PACK_AB R49, R51, R50 ;  /* 0x000000323331723e */ /* 0x000fe400000010ff */
[----:B------:R-:W-:Y:S02]  /*20a0*/  F2FP.BF16.F32.PACK_AB R74, R77, R76 ;  /* 0x0000004c4d4a723e */ /* 0x000fe400000010ff */
[----:B------:R-:W-:Y:S02]  /*20b0*/  F2FP.BF16.F32.PACK_AB R75, R79, R78 ;  /* 0x0000004e4f4b723e */ /* 0x000fe400000010ff */
[----:B------:R-:W-:Y:S01]  /*20c0*/  F2FP.BF16.F32.PACK_AB R80, R81, R80 ;  /* 0x000000505150723e */ /* 0x000fe200000010ff */
[----:B------:R-:W1:Y:S02]  /*20d0*/  @!P2 SYNCS.CCTL.IV [UR7+0x3c010] ;  /* 0x03c01000ff00a9b1 */ /* 0x000e640008000007 */
[----:B-1----:R-:W-:Y:S01]  /*20e0*/  STSM.16.M88.4 [R0], R24 ;  /* 0x0000001800007844 */ /* 0x002fe20000000200 */
[----:B------:R-:W-:-:S02]  /*20f0*/  F2FP.BF16.F32.PACK_AB R50, R53, R52 ;  /* 0x000000343532723e */ /* 0x000fc400000010ff */
[----:B------:R-:W-:Y:S01]  /*2100*/  F2FP.BF16.F32.PACK_AB R51, R55, R54 ;  /* 0x000000363733723e */ /* 0x000fe200000010ff */
[----:B------:R-:W-:Y:S01]  /*2110*/  STSM.16.M88.4 [R0+0x2000], R56 ;  /* 0x0020003800007844 */ /* 0x000fe20000000200 */
[----:B------:R-:W-:Y:S02]  /*2120*/  F2FP.BF16.F32.PACK_AB R81, R83, R82 ;  /* 0x000000525351723e */ /* 0x000fe400000010ff */
[----:B------:R-:W-:Y:S01]  /*2130*/  F2FP.BF16.F32.PACK_AB R82, R85, R84 ;  /* 0x000000545552723e */ /* 0x000fe200000010ff */
[----:B------:R-:W-:Y:S01]  /*2140*/  STSM.16.M88.4 [R2], R32 ;  /* 0x0000002002007844 */ /* 0x000fe20000000200 */
[----:B------:R-:W-:Y:S02]  /*2150*/  F2FP.BF16.F32.PACK_AB R83, R87, R86 ;  /* 0x000000565753723e */ /* 0x000fe400000010ff */
[----:B------:R-:W-:Y:S01]  /*2160*/  ISETP.LT.U32.AND P0, PT, R6, 0x80, P0 ;  /* 0x000000800600780c */ /* 0x000fe20000701070 */
[----:B------:R-:W-:Y:S04]  /*2170*/  STSM.16.M88.4 [R2+0x2000], R64 ;  /* 0x0020004002007844 */ /* 0x000fe80000000200 */
[----:B------:R-:W-:Y:S04]  /*2180*/  STSM.16.M88.4 [R4], R40 ;  /* 0x0000002804007844 */ /* 0x000fe80000000200 */
[----:B------:R-:W-:Y:S04]  /*2190*/  STSM.16.M88.4 [R4+0x2000], R72 ;  /* 0x0020004804007844 */ /* 0x000fe80000000200 */
[----:B------:R-:W-:Y:S01]  /*21a0*/  STSM.16.M88.4 [R3], R48 ;  /* 0x0000003003007844 */ /* 0x000fe20000000200 */
[----:B------:R-:W-:Y:S01]  /*21b0*/  VOTEU.ANY UP0, P0 ;  /* 0x00000000003f7886 */ /* 0x000fe20000000100 */
[----:B------:R-:W-:-:S02]  /*21c0*/  VOTEU.ANY UP1, P0 ;  /* 0x00000000003f7886 */ /* 0x000fc40000020100 */
[----:B------:R-:W-:Y:S02]  /*21d0*/  STSM.16.M88.4 [R3+0x2000], R80 ;  /* 0x0020005003007844 */ /* 0x000fe40000000200 */
[----:B---3--:R-:W-:Y:S01]  /*21e0*/  @UP0 UMOV UR4, UR20 ;  /* 0x0000001400040c82 */ /* 0x008fe20008000000 */
[----:B------:R-:W-:Y:S01]  /*21f0*/  @UP0 UMOV UR5, UR21 ;  /* 0x0000001500050c82 */ /* 0x000fe20008000000 */
[----:B------:R1:W-:Y:S06]  /*2200*/  MEMBAR.ALL.CTA ;  /* 0x0000000000007992 */ /* 0x0003ec0000008000 */
[----:B-1----:R-:W1:Y:S02]  /*2210*/  FENCE.VIEW.ASYNC.S ;  /* 0x00000000000073c6 */ /* 0x002e640000000000 */
[----:B-1----:R-:W-:Y:S06]  /*2220*/  BAR.SYNC.DEFER_BLOCKING 0x0 ;  /* 0x0000000000007b1d */ /* 0x002fec0000010000 */
[----:B------:R1:W-:Y:S01]  /*2230*/  @UP1 UTMASTG.2D [UR8], [UR4] ;  /* 0x00000008040013b5 */ /* 0x0003e20008008000 */
[----:B------:R0:W-:Y:S01]  /*2240*/  UTMACMDFLUSH ;  /* 0x00000000000079b7 */ /* 0x0001e20000000000 */
[----:B------:R-:W-:-:S04]  /*2250*/  DEPBAR.LE SB0, 0x0 ;  /* 0x000080000000791a */ /* 0x000fc80000000000 */
[----:B------:R-:W-:Y:S06]  /*2260*/  BAR.SYNC.DEFER_BLOCKING 0x0 ;  /* 0x0000000000007b1d */ /* 0x000fec0000010000 */
[----:B-1----:R-:W-:Y:S05]  /*2270*/  EXIT ;  /* 0x000000000000794d */ /* 0x002fea0003800000 */
.L_x_48:
[----:B------:R-:W1:Y:S02]  /*2280*/  SYNCS.PHASECHK.TRANS64.TRYWAIT P0, [UR29+0x3c000], R2 ;  /* 0x03c00002ff0075a7 */ /* 0x000e64000800015d */
[----:B-1----:R-:W-:Y:S05]  /*2290*/  @!P0 BRA `(.L_x_48) ;  /* 0xfffffffc00f88947 */ /* 0x002fea000383ffff */
[----:B------:R-:W-:Y:S05]  /*22a0*/  BRA `(.L_x_50) ;  /* 0xfffffff400fc7947 */ /* 0x000fea000383ffff */
.L_x_51:
[----:B------:R-:W-:-:S00]  /*22b0*/  BRA `(.L_x_51) ;  /* 0xfffffffc00fc7947 */ /* 0x000fc0000383ffff */
[----:B------:R-:W-:-:S00]  /*22c0*/  NOP ;  /* 0x0000000000007918 */ /* 0x000fc00000000000 */
        /* <DEDUP_REMOVED lines=11> */
.L_x_52:


//--------------------- .nv.shared.gluon_wgmma    --------------------------
	.section	.nv.shared.gluon_wgmma,"aw",@nobits
	.sectionflags	@""
	.align	16
	.zero		1024


//--------------------- .nv.shared.reserved.0     --------------------------
	.section	.nv.shared.reserved.0,"aw",@nobits
	.weak		__nv_reservedSMEM_offset_0_alias
	.size		__nv_reservedSMEM_offset_0_alias, 0, 0
	.other		__nv_reservedSMEM_offset_0_alias,@"STO_CUDA_RESERVED_SHARED STV_DEFAULT"
__nv_reservedSMEM_offset_0_alias:
	.zero		0


//--------------------- .nv.constant0.gluon_wgmma --------------------------
	.section	.nv.constant0.gluon_wgmma,"a",@progbits
	.sectionflags	@""
	.align	4
.nv.constant0.gluon_wgmma:
	.zero		608


//--------------------- SYMBOLS --------------------------

	.type		.nv.reservedSmem.offset0,@object
	.size		.nv.reservedSmem.offset0,0x4
